// auto-generated by cutlass_sweep.gemm — config: {"arch": "sm_100", "cluster_m": 8, "cluster_n": 1, "dtype": "e4m3", "dtype_b": "e4m3", "layout": "nt", "stages": 0, "tile_k": 128, "tile_m": 64, "tile_n": 128}
#include "cutlass/cutlass.h"
#include "cutlass/gemm/collective/collective_builder.hpp"
#include "cutlass/gemm/device/gemm_universal_adapter.h"
#include "cutlass/gemm/kernel/gemm_universal.hpp"
#include "cutlass/epilogue/collective/collective_builder.hpp"

using ElemA = cutlass::float_e4m3_t;
using ElemB = cutlass::float_e4m3_t;
using ElemCD = cutlass::float_e4m3_t;
using Acc  = float;
using TileShape    = cute::Shape<cute::_64, cute::_128, cute::_128>;
using ClusterShape = cute::Shape<cute::_8, cute::_1, cute::_1>;

using CollectiveEpilogue = typename cutlass::epilogue::collective::CollectiveBuilder<
    cutlass::arch::Sm100, cutlass::arch::OpClassTensorOp,
    TileShape, ClusterShape,
    cutlass::epilogue::collective::EpilogueTileAuto,
    Acc, Acc,
    ElemCD, cutlass::layout::RowMajor, 128 / cutlass::sizeof_bits<ElemCD>::value,
    ElemCD, cutlass::layout::RowMajor, 128 / cutlass::sizeof_bits<ElemCD>::value,
    cutlass::epilogue::collective::EpilogueScheduleAuto
  >::CollectiveOp;

using CollectiveMainloop = typename cutlass::gemm::collective::CollectiveBuilder<
    cutlass::arch::Sm100, cutlass::arch::OpClassTensorOp,
    ElemA, cutlass::layout::RowMajor, 128 / cutlass::sizeof_bits<ElemA>::value,
    ElemB, cutlass::layout::ColumnMajor, 128 / cutlass::sizeof_bits<ElemB>::value,
    Acc,
    TileShape, ClusterShape,
    cutlass::gemm::collective::StageCountAutoCarveout<static_cast<int>(sizeof(typename CollectiveEpilogue::SharedStorage))>,
    cutlass::gemm::collective::KernelScheduleAuto
  >::CollectiveOp;

using GemmKernel = cutlass::gemm::kernel::GemmUniversal<
    cute::Shape<int,int,int,int>,
    CollectiveMainloop,
    CollectiveEpilogue
>;
using Gemm = cutlass::gemm::device::GemmUniversalAdapter<GemmKernel>;

// Force the device kernel symbol into the cubin without needing a host main.
auto* _anchor = &cutlass::device_kernel<GemmKernel>;


// ===== COMPILED SASS (sm_100a) =====

	.target	sm_100a

	.elftype	@"ET_EXEC"


//--------------------- .note.nv.tkinfo           --------------------------
	.section	.note.nv.tkinfo,"",@"SHT_NOTE"
	.sectionflags	@"SHF_NOTE_NV_TKINFO"
	.tkinfo
        /*0018*/ 	.word	0x00000002
        /*0030*/ 	.string	""
        /*0030*/ 	.string	"ptxas"
        /*0030*/ 	.string	"Cuda compilation tools, release 13.0, V13.0.88"
        /*0030*/ 	.string	"Build cuda_13.0.r13.0/compiler.36424714_0"
        /*0030*/ 	.string	"-arch sm_100a -m 64 "



//--------------------- .note.nv.cuinfo           --------------------------
	.section	.note.nv.cuinfo,"",@"SHT_NOTE"
	.sectionflags	@"SHF_NOTE_NV_CUINFO"
        /*0018*/ 	.short	0x0002
        /*001a*/ 	.short	0x0064
        /*001c*/ 	.short	0x0082
	.zero		2


//--------------------- .nv.info                  --------------------------
	.section	.nv.info,"",@"SHT_CUDA_INFO"
	.align	4


	//----- nvinfo : EIATTR_REGCOUNT
	.align		4
        /*0000*/ 	.byte	0x04, 0x2f
        /*0002*/ 	.short	(.L_19 - .L_18)
	.align		4
.L_18:
        /*0004*/ 	.word	index@(_ZN7cutlass13device_kernelINS_4gemm6kernel13GemmUniversalIN4cute5tupleIJiiiiEEENS1_10collective13CollectiveMmaINS1_35MainloopSm100TmaUmmaWarpSpecializedILi8ELi2ELi4ENS5_IJNS4_1CILi8EEENSA_ILi1EEESC_EEEEENS5_IJNSA_ILi64EEENSA_ILi128EEESG_EEENS_12float_e4m3_tENS5_IJlSC_lEEESI_SJ_NS4_8TiledMMAINS4_8MMA_AtomIJNS4_10MMA_TraitsINS4_19SM100_MMA_F8F6F4_SSEJSI_SI_fSF_SG_NS4_17integral_constantINS4_4UMMA5MajorELSQ_0EEESR_NSO_INSP_7ScaleInELSS_0EEEST_EEEEEENS4_6LayoutINS5_IJSC_SC_SC_EEENS5_IJNSA_ILi0EEESY_SY_EEEEENS5_IJNS4_10UnderscoreES11_S11_EEEEENS4_13SM90_TMA_LOADENS4_14ComposedLayoutINS4_7SwizzleILi3ELi4ELi3EEENS4_18smem_ptr_flag_bitsILi8EEENSW_INS5_IJSB_SG_EEENS5_IJSG_SC_EEEEEEEvNS4_8identityENS4_23SM90_TMA_LOAD_MULTICASTES1D_vS1E_EENS_8epilogue10collective18CollectiveEpilogueINS1H_23Sm100TmaWarpSpecializedILi2ELi2ELi32ELb0ELb0EEEJSH_NS5_IJNSW_ISF_SC_EES1M_EEESI_SJ_SI_SJ_NS1H_6fusion15FusionCallbacksIS1L_NS1O_17LinearCombinationISI_fSI_fLNS_15FloatRoundStyleE2EEESH_S1N_JEEENS4_5SM1004TMEM4LOAD26SM100_TMEM_LOAD_16dp32b32xES14_NS15_INS16_ILi2ELi4ELi3EEES19_NSW_INS5_IJSB_SF_EEENS5_IJSF_SC_EEEEEEENS4_39AutoVectorizingCopyWithAssumedAlignmentILi128EEENS4_14SM90_TMA_STOREES22_S24_S24_EEEvvEEEEvNT_6ParamsE)
        /*0008*/ 	.word	0x00000072


	//----- nvinfo : EIATTR_FRAME_SIZE
	.align		4
.L_19:
        /*000c*/ 	.byte	0x04, 0x11
        /*000e*/ 	.short	(.L_21 - .L_20)
	.align		4
.L_20:
        /*0010*/ 	.word	index@($__internal_2_$__cuda_sm10x_tcgen05_guardrail_trap_unallocated_columns_being_dealloced)
        /*0014*/ 	.word	0x00000000


	//----- nvinfo : EIATTR_FRAME_SIZE
	.align		4
.L_21:
        /*0018*/ 	.byte	0x04, 0x11
        /*001a*/ 	.short	(.L_23 - .L_22)
	.align		4
.L_22:
        /*001c*/ 	.word	index@($__internal_1_$__cuda_sm10x_tcgen05_guardrail_trap_phase_invalid_during_alloc)
        /*0020*/ 	.word	0x00000000


	//----- nvinfo : EIATTR_FRAME_SIZE
	.align		4
.L_23:
        /*0024*/ 	.byte	0x04, 0x11
        /*0026*/ 	.short	(.L_25 - .L_24)
	.align		4
.L_24:
        /*0028*/ 	.word	index@($__internal_0_$__cuda_sm10x_tcgen05_guardrail_trap_col_being_dealloced_not_returned_by_alloc)
        /*002c*/ 	.word	0x00000000


	//----- nvinfo : EIATTR_FRAME_SIZE
	.align		4
.L_25:
        /*0030*/ 	.byte	0x04, 0x11
        /*0032*/ 	.short	(.L_27 - .L_26)
	.align		4
.L_26:
        /*0034*/ 	.word	index@(_ZN7cutlass13device_kernelINS_4gemm6kernel13GemmUniversalIN4cute5tupleIJiiiiEEENS1_10collective13CollectiveMmaINS1_35MainloopSm100TmaUmmaWarpSpecializedILi8ELi2ELi4ENS5_IJNS4_1CILi8EEENSA_ILi1EEESC_EEEEENS5_IJNSA_ILi64EEENSA_ILi128EEESG_EEENS_12float_e4m3_tENS5_IJlSC_lEEESI_SJ_NS4_8TiledMMAINS4_8MMA_AtomIJNS4_10MMA_TraitsINS4_19SM100_MMA_F8F6F4_SSEJSI_SI_fSF_SG_NS4_17integral_constantINS4_4UMMA5MajorELSQ_0EEESR_NSO_INSP_7ScaleInELSS_0EEEST_EEEEEENS4_6LayoutINS5_IJSC_SC_SC_EEENS5_IJNSA_ILi0EEESY_SY_EEEEENS5_IJNS4_10UnderscoreES11_S11_EEEEENS4_13SM90_TMA_LOADENS4_14ComposedLayoutINS4_7SwizzleILi3ELi4ELi3EEENS4_18smem_ptr_flag_bitsILi8EEENSW_INS5_IJSB_SG_EEENS5_IJSG_SC_EEEEEEEvNS4_8identityENS4_23SM90_TMA_LOAD_MULTICASTES1D_vS1E_EENS_8epilogue10collective18CollectiveEpilogueINS1H_23Sm100TmaWarpSpecializedILi2ELi2ELi32ELb0ELb0EEEJSH_NS5_IJNSW_ISF_SC_EES1M_EEESI_SJ_SI_SJ_NS1H_6fusion15FusionCallbacksIS1L_NS1O_17LinearCombinationISI_fSI_fLNS_15FloatRoundStyleE2EEESH_S1N_JEEENS4_5SM1004TMEM4LOAD26SM100_TMEM_LOAD_16dp32b32xES14_NS15_INS16_ILi2ELi4ELi3EEES19_NSW_INS5_IJSB_SF_EEENS5_IJSF_SC_EEEEEEENS4_39AutoVectorizingCopyWithAssumedAlignmentILi128EEENS4_14SM90_TMA_STOREES22_S24_S24_EEEvvEEEEvNT_6ParamsE)
        /*0038*/ 	.word	0x00000000


	//----- nvinfo : EIATTR_MIN_STACK_SIZE
	.align		4
.L_27:
        /*003c*/ 	.byte	0x04, 0x12
        /*003e*/ 	.short	(.L_29 - .L_28)
	.align		4
.L_28:
        /*0040*/ 	.word	index@(_ZN7cutlass13device_kernelINS_4gemm6kernel13GemmUniversalIN4cute5tupleIJiiiiEEENS1_10collective13CollectiveMmaINS1_35MainloopSm100TmaUmmaWarpSpecializedILi8ELi2ELi4ENS5_IJNS4_1CILi8EEENSA_ILi1EEESC_EEEEENS5_IJNSA_ILi64EEENSA_ILi128EEESG_EEENS_12float_e4m3_tENS5_IJlSC_lEEESI_SJ_NS4_8TiledMMAINS4_8MMA_AtomIJNS4_10MMA_TraitsINS4_19SM100_MMA_F8F6F4_SSEJSI_SI_fSF_SG_NS4_17integral_constantINS4_4UMMA5MajorELSQ_0EEESR_NSO_INSP_7ScaleInELSS_0EEEST_EEEEEENS4_6LayoutINS5_IJSC_SC_SC_EEENS5_IJNSA_ILi0EEESY_SY_EEEEENS5_IJNS4_10UnderscoreES11_S11_EEEEENS4_13SM90_TMA_LOADENS4_14ComposedLayoutINS4_7SwizzleILi3ELi4ELi3EEENS4_18smem_ptr_flag_bitsILi8EEENSW_INS5_IJSB_SG_EEENS5_IJSG_SC_EEEEEEEvNS4_8identityENS4_23SM90_TMA_LOAD_MULTICASTES1D_vS1E_EENS_8epilogue10collective18CollectiveEpilogueINS1H_23Sm100TmaWarpSpecializedILi2ELi2ELi32ELb0ELb0EEEJSH_NS5_IJNSW_ISF_SC_EES1M_EEESI_SJ_SI_SJ_NS1H_6fusion15FusionCallbacksIS1L_NS1O_17LinearCombinationISI_fSI_fLNS_15FloatRoundStyleE2EEESH_S1N_JEEENS4_5SM1004TMEM4LOAD26SM100_TMEM_LOAD_16dp32b32xES14_NS15_INS16_ILi2ELi4ELi3EEES19_NSW_INS5_IJSB_SF_EEENS5_IJSF_SC_EEEEEEENS4_39AutoVectorizingCopyWithAssumedAlignmentILi128EEENS4_14SM90_TMA_STOREES22_S24_S24_EEEvvEEEEvNT_6ParamsE)
        /*0044*/ 	.word	0x00000000
.L_29:


//--------------------- .nv.compat                --------------------------
	.section	.nv.compat,"",@"SHT_CUDA_COMPAT_INFO"
	.align	4
        /*0000*/ 	.byte	0x02, 0x09, 0x01, 0x00, 0x02, 0x02, 0x02, 0x00, 0x02, 0x05, 0x05, 0x00, 0x03, 0x07, 0x01, 0x01
        /*0010*/ 	.byte	0x02, 0x03, 0x01, 0x00, 0x02, 0x06, 0x01, 0x00, 0x04, 0x0b, 0x08, 0x00, 0x09, 0x00, 0x00, 0x00
        /*0020*/ 	.byte	0x00, 0x00, 0x00, 0x00


//--------------------- .nv.info._ZN7cutlass13device_kernelINS_4gemm6kernel13GemmUniversalIN4cute5tupleIJiiiiEEENS1_10collective13CollectiveMmaINS1_35MainloopSm100TmaUmmaWarpSpecializedILi8ELi2ELi4ENS5_IJNS4_1CILi8EEENSA_ILi1EEESC_EEEEENS5_IJNSA_ILi64EEENSA_ILi128EEESG_EEENS_12float_e4m3_tENS5_IJlSC_lEEESI_SJ_NS4_8TiledMMAINS4_8MMA_AtomIJNS4_10MMA_TraitsINS4_19SM100_MMA_F8F6F4_SSEJSI_SI_fSF_SG_NS4_17integral_constantINS4_4UMMA5MajorELSQ_0EEESR_NSO_INSP_7ScaleInELSS_0EEEST_EEEEEENS4_6LayoutINS5_IJSC_SC_SC_EEENS5_IJNSA_ILi0EEESY_SY_EEEEENS5_IJNS4_10UnderscoreES11_S11_EEEEENS4_13SM90_TMA_LOADENS4_14ComposedLayoutINS4_7SwizzleILi3ELi4ELi3EEENS4_18smem_ptr_flag_bitsILi8EEENSW_INS5_IJSB_SG_EEENS5_IJSG_SC_EEEEEEEvNS4_8identityENS4_23SM90_TMA_LOAD_MULTICASTES1D_vS1E_EENS_8epilogue10collective18CollectiveEpilogueINS1H_23Sm100TmaWarpSpecializedILi2ELi2ELi32ELb0ELb0EEEJSH_NS5_IJNSW_ISF_SC_EES1M_EEESI_SJ_SI_SJ_NS1H_6fusion15FusionCallbacksIS1L_NS1O_17LinearCombinationISI_fSI_fLNS_15FloatRoundStyleE2EEESH_S1N_JEEENS4_5SM1004TMEM4LOAD26SM100_TMEM_LOAD_16dp32b32xES14_NS15_INS16_ILi2ELi4ELi3EEES19_NSW_INS5_IJSB_SF_EEENS5_IJSF_SC_EEEEEEENS4_39AutoVectorizingCopyWithAssumedAlignmentILi128EEENS4_14SM90_TMA_STOREES22_S24_S24_EEEvvEEEEvNT_6ParamsE --------------------------
	.section	.nv.info._ZN7cutlass13device_kernelINS_4gemm6kernel13GemmUniversalIN4cute5tupleIJiiiiEEENS1_10collective13CollectiveMmaINS1_35MainloopSm100TmaUmmaWarpSpecializedILi8ELi2ELi4ENS5_IJNS4_1CILi8EEENSA_ILi1EEESC_EEEEENS5_IJNSA_ILi64EEENSA_ILi128EEESG_EEENS_12float_e4m3_tENS5_IJlSC_lEEESI_SJ_NS4_8TiledMMAINS4_8MMA_AtomIJNS4_10MMA_TraitsINS4_19SM100_MMA_F8F6F4_SSEJSI_SI_fSF_SG_NS4_17integral_constantINS4_4UMMA5MajorELSQ_0EEESR_NSO_INSP_7ScaleInELSS_0EEEST_EEEEEENS4_6LayoutINS5_IJSC_SC_SC_EEENS5_IJNSA_ILi0EEESY_SY_EEEEENS5_IJNS4_10UnderscoreES11_S11_EEEEENS4_13SM90_TMA_LOADENS4_14ComposedLayoutINS4_7SwizzleILi3ELi4ELi3EEENS4_18smem_ptr_flag_bitsILi8EEENSW_INS5_IJSB_SG_EEENS5_IJSG_SC_EEEEEEEvNS4_8identityENS4_23SM90_TMA_LOAD_MULTICASTES1D_vS1E_EENS_8epilogue10collective18CollectiveEpilogueINS1H_23Sm100TmaWarpSpecializedILi2ELi2ELi32ELb0ELb0EEEJSH_NS5_IJNSW_ISF_SC_EES1M_EEESI_SJ_SI_SJ_NS1H_6fusion15FusionCallbacksIS1L_NS1O_17LinearCombinationISI_fSI_fLNS_15FloatRoundStyleE2EEESH_S1N_JEEENS4_5SM1004TMEM4LOAD26SM100_TMEM_LOAD_16dp32b32xES14_NS15_INS16_ILi2ELi4ELi3EEES19_NSW_INS5_IJSB_SF_EEENS5_IJSF_SC_EEEEEEENS4_39AutoVectorizingCopyWithAssumedAlignmentILi128EEENS4_14SM90_TMA_STOREES22_S24_S24_EEEvvEEEEvNT_6ParamsE,"",@"SHT_CUDA_INFO"
	.sectionflags	@""
	.align	4


	//----- nvinfo : EIATTR_CUDA_API_VERSION
	.align		4
        /*0000*/ 	.byte	0x04, 0x37
        /*0002*/ 	.short	(.L_31 - .L_30)
.L_30:
        /*0004*/ 	.word	0x00000082


	//----- nvinfo : EIATTR_KPARAM_INFO
	.align		4
.L_31:
        /*0008*/ 	.byte	0x04, 0x17
        /*000a*/ 	.short	(.L_33 - .L_32)
.L_32:
        /*000c*/ 	.word	0x00000000
        /*0010*/ 	.short	0x0000
        /*0012*/ 	.short	0x0000
        /*0014*/ 	.byte	0x00, 0xf0, 0x01, 0x20


	//----- nvinfo : EIATTR_AT_ENTRY_FRAGMENTS
	.align		4
.L_33:
        /*0018*/ 	.byte	0x04, 0x4f
        /*001a*/ 	.short	(.L_35 - .L_34)


	//   ....[0]....
.L_34:
        /*001c*/ 	.word	0x00000006


	//----- nvinfo : EIATTR_RESERVED_SMEM_USED
	.align		4
.L_35:
        /*0020*/ 	.byte	0x01, 0x41
	.zero		2


	//----- nvinfo : EIATTR_SPARSE_MMA_MASK
	.align		4
        /*0024*/ 	.byte	0x03, 0x50
        /*0026*/ 	.short	0x0000


	//----- nvinfo : EIATTR_TCGEN05_1CTA_USED
	.align		4
        /*0028*/ 	.byte	0x01, 0x51
	.zero		2


	//----- nvinfo : EIATTR_MAXREG_COUNT
	.align		4
        /*002c*/ 	.byte	0x03, 0x1b
        /*002e*/ 	.short	0x00ff


	//----- nvinfo : EIATTR_NUM_BARRIERS
	.align		4
        /*0030*/ 	.byte	0x02, 0x4c
        /*0032*/ 	.byte	0x07
	.zero		1


	//----- nvinfo : EIATTR_EXTERNS
	.align		4
        /*0034*/ 	.byte	0x04, 0x0f
        /*0036*/ 	.short	(.L_37 - .L_36)


	//   ....[0]....
	.align		4
.L_36:
        /*0038*/ 	.word	index@(__assertfail)


	//----- nvinfo : EIATTR_MERCURY_ISA_VERSION
	.align		4
.L_37:
        /*003c*/ 	.byte	0x03, 0x5f
        /*003e*/ 	.short	0x0101


	//----- nvinfo : EIATTR_INT_WARP_WIDE_INSTR_OFFSETS
	.align		4
        /*0040*/ 	.byte	0x04, 0x31
        /*0042*/ 	.short	(.L_39 - .L_38)


	//   ....[0]....
.L_38:
        /*0044*/ 	.word	0x00004090


	//   ....[1]....
        /*0048*/ 	.word	0x000040b0


	//   ....[2]....
        /*004c*/ 	.word	0x000040e0


	//   ....[3]....
        /*0050*/ 	.word	0x00004cb0


	//   ....[4]....
        /*0054*/ 	.word	0x00004d20


	//   ....[5]....
        /*0058*/ 	.word	0x00004e10


	//   ....[6]....
        /*005c*/ 	.word	0x00004ec0


	//----- nvinfo : EIATTR_COOP_GROUP_MASK_REGIDS
	.align		4
.L_39:
        /*0060*/ 	.byte	0x04, 0x29
        /*0062*/ 	.short	(.L_41 - .L_40)


	//   ....[0]....
.L_40:
        /*0064*/ 	.word	0xffffffff


	//   ....[1]....
        /*0068*/ 	.word	0xffffffff


	//   ....[2]....
        /*006c*/ 	.word	0xffffffff


	//   ....[3]....
        /*0070*/ 	.word	0xffffffff


	//   ....[4]....
        /*0074*/ 	.word	0xffffffff


	//   ....[5]....
        /*0078*/ 	.word	0xffffffff


	//   ....[6]....
        /*007c*/ 	.word	0xffffffff


	//   ....[7]....
        /*0080*/ 	.word	0xffffffff


	//   ....[8]....
        /*0084*/ 	.word	0xffffffff


	//   ....[9]....
        /*0088*/ 	.word	0xffffffff


	//   ....[10]....
        /*008c*/ 	.word	0xffffffff


	//   ....[11]....
        /*0090*/ 	.word	0xffffffff


	//   ....[12]....
        /*0094*/ 	.word	0xffffffff


	//   ....[13]....
        /*0098*/ 	.word	0xffffffff


	//----- nvinfo : EIATTR_COOP_GROUP_INSTR_OFFSETS
	.align		4
.L_41:
        /*009c*/ 	.byte	0x04, 0x28
        /*009e*/ 	.short	(.L_43 - .L_42)


	//   ....[0]....
.L_42:
        /*00a0*/ 	.word	0x00000080


	//   ....[1]....
        /*00a4*/ 	.word	0x000004f0


	//   ....[2]....
        /*00a8*/ 	.word	0x00000730


	//   ....[3]....
        /*00ac*/ 	.word	0x00000890


	//   ....[4]....
        /*00b0*/ 	.word	0x00000990


	//   ....[5]....
        /*00b4*/ 	.word	0x00000b00


	//   ....[6]....
        /*00b8*/ 	.word	0x00000ca0


	//   ....[7]....
        /*00bc*/ 	.word	0x00000e60


	//   ....[8]....
        /*00c0*/ 	.word	0x00002170


	//   ....[9]....
        /*00c4*/ 	.word	0x00003280


	//   ....[10]....
        /*00c8*/ 	.word	0x00003490


	//   ....[11]....
        /*00cc*/ 	.word	0x000034c0


	//   ....[12]....
        /*00d0*/ 	.word	0x00003f70


	//   ....[13]....
        /*00d4*/ 	.word	0x000041a0


	//----- nvinfo : EIATTR_VRC_CTA_INIT_COUNT
	.align		4
.L_43:
        /*00d8*/ 	.byte	0x02, 0x4a
        /*00da*/ 	.byte	0x80
	.zero		1


	//----- nvinfo : EIATTR_SYSCALL_OFFSETS
	.align		4
        /*00dc*/ 	.byte	0x04, 0x46
        /*00de*/ 	.short	(.L_45 - .L_44)


	//   ....[0]....
.L_44:
        /*00e0*/ 	.word	0x00005ad0


	//   ....[1]....
        /*00e4*/ 	.word	0x00005c10


	//   ....[2]....
        /*00e8*/ 	.word	0x00006440


	//   ....[3]....
        /*00ec*/ 	.word	0x000071d0


	//----- nvinfo : EIATTR_MBARRIER_INSTR_OFFSETS
	.align		4
.L_45:
        /*00f0*/ 	.byte	0x04, 0x39
        /*00f2*/ 	.short	(.L_47 - .L_46)


	//   ....[0]....
.L_46:
        /*00f4*/ 	.word	0x00000610
        /*00f8*/ 	.word	0x000000ff
        /*00fc*/ 	.word	0x00000000
        /*0100*/ 	.short	0x0100
        /*0102*/ 	.byte	0x04
	.zero		1


	//   ....[1]....
        /*0104*/ 	.word	0x00000620
        /*0108*/ 	.word	0x000000ff
        /*010c*/ 	.word	0x00000040
        /*0110*/ 	.short	0x0100
        /*0112*/ 	.byte	0x04
	.zero		1


	//   ....[2]....
        /*0114*/ 	.word	0x00000630
        /*0118*/ 	.word	0x000000ff
        /*011c*/ 	.word	0x00000008
        /*0120*/ 	.short	0x0100
        /*0122*/ 	.byte	0x04
	.zero		1


	//   ....[3]....
        /*0124*/ 	.word	0x00000640
        /*0128*/ 	.word	0x000000ff
        /*012c*/ 	.word	0x00000048
        /*0130*/ 	.short	0x0100
        /*0132*/ 	.byte	0x04
	.zero		1


	//   ....[4]....
        /*0134*/ 	.word	0x00000650
        /*0138*/ 	.word	0x000000ff
        /*013c*/ 	.word	0x00000010
        /*0140*/ 	.short	0x0100
        /*0142*/ 	.byte	0x04
	.zero		1


	//   ....[5]....
        /*0144*/ 	.word	0x00000660
        /*0148*/ 	.word	0x000000ff
        /*014c*/ 	.word	0x00000050
        /*0150*/ 	.short	0x0100
        /*0152*/ 	.byte	0x04
	.zero		1


	//   ....[6]....
        /*0154*/ 	.word	0x00000670
        /*0158*/ 	.word	0x000000ff
        /*015c*/ 	.word	0x00000018
        /*0160*/ 	.short	0x0100
        /*0162*/ 	.byte	0x04
	.zero		1


	//   ....[7]....
        /*0164*/ 	.word	0x00000680
        /*0168*/ 	.word	0x000000ff
        /*016c*/ 	.word	0x00000058
        /*0170*/ 	.short	0x0100
        /*0172*/ 	.byte	0x04
	.zero		1


	//   ....[8]....
        /*0174*/ 	.word	0x00000690
        /*0178*/ 	.word	0x000000ff
        /*017c*/ 	.word	0x00000020
        /*0180*/ 	.short	0x0100
        /*0182*/ 	.byte	0x04
	.zero		1


	//   ....[9]....
        /*0184*/ 	.word	0x000006a0
        /*0188*/ 	.word	0x000000ff
        /*018c*/ 	.word	0x00000060
        /*0190*/ 	.short	0x0100
        /*0192*/ 	.byte	0x04
	.zero		1


	//   ....[10]....
        /*0194*/ 	.word	0x000006b0
        /*0198*/ 	.word	0x000000ff
        /*019c*/ 	.word	0x00000028
        /*01a0*/ 	.short	0x0100
        /*01a2*/ 	.byte	0x04
	.zero		1


	//   ....[11]....
        /*01a4*/ 	.word	0x000006c0
        /*01a8*/ 	.word	0x000000ff
        /*01ac*/ 	.word	0x00000068
        /*01b0*/ 	.short	0x0100
        /*01b2*/ 	.byte	0x04
	.zero		1


	//   ....[12]....
        /*01b4*/ 	.word	0x000006d0
        /*01b8*/ 	.word	0x000000ff
        /*01bc*/ 	.word	0x00000030
        /*01c0*/ 	.short	0x0100
        /*01c2*/ 	.byte	0x04
	.zero		1


	//   ....[13]....
        /*01c4*/ 	.word	0x000006e0
        /*01c8*/ 	.word	0x000000ff
        /*01cc*/ 	.word	0x00000070
        /*01d0*/ 	.short	0x0100
        /*01d2*/ 	.byte	0x04
	.zero		1


	//   ....[14]....
        /*01d4*/ 	.word	0x000006f0
        /*01d8*/ 	.word	0x000000ff
        /*01dc*/ 	.word	0x00000038
        /*01e0*/ 	.short	0x0100
        /*01e2*/ 	.byte	0x04
	.zero		1


	//   ....[15]....
        /*01e4*/ 	.word	0x00000700
        /*01e8*/ 	.word	0x000000ff
        /*01ec*/ 	.word	0x00000078
        /*01f0*/ 	.short	0x0100
        /*01f2*/ 	.byte	0x04
	.zero		1


	//   ....[16]....
        /*01f4*/ 	.word	0x00000840
        /*01f8*/ 	.word	0x000000ff
        /*01fc*/ 	.word	0x00000080
        /*0200*/ 	.short	0x0100
        /*0202*/ 	.byte	0x04
	.zero		1


	//   ....[17]....
        /*0204*/ 	.word	0x00000850
        /*0208*/ 	.word	0x000000ff
        /*020c*/ 	.word	0x00000090
        /*0210*/ 	.short	0x0100
        /*0212*/ 	.byte	0x04
	.zero		1


	//   ....[18]....
        /*0214*/ 	.word	0x00000860
        /*0218*/ 	.word	0x000000ff
        /*021c*/ 	.word	0x00000088
        /*0220*/ 	.short	0x0100
        /*0222*/ 	.byte	0x04
	.zero		1


	//   ....[19]....
        /*0224*/ 	.word	0x00000870
        /*0228*/ 	.word	0x000000ff
        /*022c*/ 	.word	0x00000098
        /*0230*/ 	.short	0x0100
        /*0232*/ 	.byte	0x04
	.zero		1


	//   ....[20]....
        /*0234*/ 	.word	0x00000960
        /*0238*/ 	.word	0x000000ff
        /*023c*/ 	.word	0x000000a0
        /*0240*/ 	.short	0x0100
        /*0242*/ 	.byte	0x06
	.zero		1


	//   ....[21]....
        /*0244*/ 	.word	0x00000970
        /*0248*/ 	.word	0x000000ff
        /*024c*/ 	.word	0x000000a8
        /*0250*/ 	.short	0x0100
        /*0252*/ 	.byte	0x06
	.zero		1


	//   ....[22]....
        /*0254*/ 	.word	0x00000ab0
        /*0258*/ 	.word	0x000000ff
        /*025c*/ 	.word	0x000000b0
        /*0260*/ 	.short	0x0100
        /*0262*/ 	.byte	0x06
	.zero		1


	//   ....[23]....
        /*0264*/ 	.word	0x00000ac0
        /*0268*/ 	.word	0x000000ff
        /*026c*/ 	.word	0x000000c0
        /*0270*/ 	.short	0x0100
        /*0272*/ 	.byte	0x06
	.zero		1


	//   ....[24]....
        /*0274*/ 	.word	0x00000ad0
        /*0278*/ 	.word	0x000000ff
        /*027c*/ 	.word	0x000000b8
        /*0280*/ 	.short	0x0100
        /*0282*/ 	.byte	0x06
	.zero		1


	//   ....[25]....
        /*0284*/ 	.word	0x00000ae0
        /*0288*/ 	.word	0x000000ff
        /*028c*/ 	.word	0x000000c8
        /*0290*/ 	.short	0x0100
        /*0292*/ 	.byte	0x06
	.zero		1


	//   ....[26]....
        /*0294*/ 	.word	0x00000c10
        /*0298*/ 	.word	0x000000ff
        /*029c*/ 	.word	0x000000d0
        /*02a0*/ 	.short	0x0100
        /*02a2*/ 	.byte	0x04
	.zero		1


	//   ....[27]....
        /*02a4*/ 	.word	0x00000c20
        /*02a8*/ 	.word	0x000000ff
        /*02ac*/ 	.word	0x000000f0
        /*02b0*/ 	.short	0x0100
        /*02b2*/ 	.byte	0x04
	.zero		1


	//   ....[28]....
        /*02b4*/ 	.word	0x00000c30
        /*02b8*/ 	.word	0x000000ff
        /*02bc*/ 	.word	0x000000d8
        /*02c0*/ 	.short	0x0100
        /*02c2*/ 	.byte	0x04
	.zero		1


	//   ....[29]....
        /*02c4*/ 	.word	0x00000c40
        /*02c8*/ 	.word	0x000000ff
        /*02cc*/ 	.word	0x000000f8
        /*02d0*/ 	.short	0x0100
        /*02d2*/ 	.byte	0x04
	.zero		1


	//   ....[30]....
        /*02d4*/ 	.word	0x00000c50
        /*02d8*/ 	.word	0x000000ff
        /*02dc*/ 	.word	0x000000e0
        /*02e0*/ 	.short	0x0100
        /*02e2*/ 	.byte	0x04
	.zero		1


	//   ....[31]....
        /*02e4*/ 	.word	0x00000c60
        /*02e8*/ 	.word	0x000000ff
        /*02ec*/ 	.word	0x00000100
        /*02f0*/ 	.short	0x0100
        /*02f2*/ 	.byte	0x04
	.zero		1


	//   ....[32]....
        /*02f4*/ 	.word	0x00000c70
        /*02f8*/ 	.word	0x000000ff
        /*02fc*/ 	.word	0x000000e8
        /*0300*/ 	.short	0x0100
        /*0302*/ 	.byte	0x04
	.zero		1


	//   ....[33]....
        /*0304*/ 	.word	0x00000c80
        /*0308*/ 	.word	0x000000ff
        /*030c*/ 	.word	0x00000108
        /*0310*/ 	.short	0x0100
        /*0312*/ 	.byte	0x04
	.zero		1


	//   ....[34]....
        /*0314*/ 	.word	0x00000d70
        /*0318*/ 	.word	0x000000ff
        /*031c*/ 	.word	0x00000110
        /*0320*/ 	.short	0x0100
        /*0322*/ 	.byte	0x04
	.zero		1


	//   ....[35]....
        /*0324*/ 	.word	0x00000d80
        /*0328*/ 	.word	0x000000ff
        /*032c*/ 	.word	0x00000120
        /*0330*/ 	.short	0x0100
        /*0332*/ 	.byte	0x04
	.zero		1


	//   ....[36]....
        /*0334*/ 	.word	0x00000d90
        /*0338*/ 	.word	0x000000ff
        /*033c*/ 	.word	0x00000118
        /*0340*/ 	.short	0x0100
        /*0342*/ 	.byte	0x04
	.zero		1


	//   ....[37]....
        /*0344*/ 	.word	0x00000da0
        /*0348*/ 	.word	0x000000ff
        /*034c*/ 	.word	0x00000128
        /*0350*/ 	.short	0x0100
        /*0352*/ 	.byte	0x04
	.zero		1


	//   ....[38]....
        /*0354*/ 	.word	0x00001a20
        /*0358*/ 	.word	0x00000000
        /*035c*/ 	.word	0x00000120
        /*0360*/ 	.short	0x010a
        /*0362*/ 	.byte	0xff
	.zero		1


	//   ....[39]....
        /*0364*/ 	.word	0x00001a40
        /*0368*/ 	.word	0x00000000
        /*036c*/ 	.word	0x00000110
        /*0370*/ 	.short	0x0101
        /*0372*/ 	.byte	0xff
	.zero		1


	//   ....[40]....
        /*0374*/ 	.word	0x00001b00
        /*0378*/ 	.word	0x000000ff
        /*037c*/ 	.word	0x00000040
        /*0380*/ 	.short	0x010a
        /*0382*/ 	.byte	0x04
	.zero		1


	//   ....[41]....
        /*0384*/ 	.word	0x00001b80
        /*0388*/ 	.word	0x000000ff
        /*038c*/ 	.word	0x00000040
        /*0390*/ 	.short	0x010a
        /*0392*/ 	.byte	0x21
	.zero		1


	//   ....[42]....
        /*0394*/ 	.word	0x00001d10
        /*0398*/ 	.word	0x000000ff
        /*039c*/ 	.word	0x00000040
        /*03a0*/ 	.short	0x010a
        /*03a2*/ 	.byte	0x08
	.zero		1


	//   ....[43]....
        /*03a4*/ 	.word	0x00001e30
        /*03a8*/ 	.word	0x000000ff
        /*03ac*/ 	.word	0x000000a8
        /*03b0*/ 	.short	0x0101
        /*03b2*/ 	.byte	0x07
	.zero		1


	//   ....[44]....
        /*03b4*/ 	.word	0x00001e50
        /*03b8*/ 	.word	0x000000ff
        /*03bc*/ 	.word	0x00000040
        /*03c0*/ 	.short	0x010a
        /*03c2*/ 	.byte	0x04
	.zero		1


	//   ....[45]....
        /*03c4*/ 	.word	0x00001ed0
        /*03c8*/ 	.word	0x000000ff
        /*03cc*/ 	.word	0x00000040
        /*03d0*/ 	.short	0x010a
        /*03d2*/ 	.byte	0x09
	.zero		1


	//   ....[46]....
        /*03d4*/ 	.word	0x00002070
        /*03d8*/ 	.word	0x000000ff
        /*03dc*/ 	.word	0x00000040
        /*03e0*/ 	.short	0x010a
        /*03e2*/ 	.byte	0x06
	.zero		1


	//   ....[47]....
        /*03e4*/ 	.word	0x000021a0
        /*03e8*/ 	.word	0x00000003
        /*03ec*/ 	.word	0x000000b0
        /*03f0*/ 	.short	0x010a
        /*03f2*/ 	.byte	0xff
	.zero		1


	//   ....[48]....
        /*03f4*/ 	.word	0x000022f0
        /*03f8*/ 	.word	0x00000000
        /*03fc*/ 	.word	0x00000000
        /*0400*/ 	.short	0x0101
        /*0402*/ 	.byte	0xff
	.zero		1


	//   ....[49]....
        /*0404*/ 	.word	0x00002890
        /*0408*/ 	.word	0x000000ff
        /*040c*/ 	.word	0x00000000
        /*0410*/ 	.short	0x010a
        /*0412*/ 	.byte	0x04
	.zero		1


	//   ....[50]....
        /*0414*/ 	.word	0x00002920
        /*0418*/ 	.word	0x000000ff
        /*041c*/ 	.word	0x00000000
        /*0420*/ 	.short	0x010a
        /*0422*/ 	.byte	0x05
	.zero		1


	//   ....[51]....
        /*0424*/ 	.word	0x000029b0
        /*0428*/ 	.word	0x000000ff
        /*042c*/ 	.word	0x00000000
        /*0430*/ 	.short	0x010a
        /*0432*/ 	.byte	0x05
	.zero		1


	//   ....[52]....
        /*0434*/ 	.word	0x00002a40
        /*0438*/ 	.word	0x000000ff
        /*043c*/ 	.word	0x00000000
        /*0440*/ 	.short	0x010a
        /*0442*/ 	.byte	0x05
	.zero		1


	//   ....[53]....
        /*0444*/ 	.word	0x00002ad0
        /*0448*/ 	.word	0x000000ff
        /*044c*/ 	.word	0x00000000
        /*0450*/ 	.short	0x010a
        /*0452*/ 	.byte	0x05
	.zero		1


	//   ....[54]....
        /*0454*/ 	.word	0x00002b60
        /*0458*/ 	.word	0x000000ff
        /*045c*/ 	.word	0x00000000
        /*0460*/ 	.short	0x010a
        /*0462*/ 	.byte	0x05
	.zero		1


	//   ....[55]....
        /*0464*/ 	.word	0x00002bf0
        /*0468*/ 	.word	0x000000ff
        /*046c*/ 	.word	0x00000000
        /*0470*/ 	.short	0x010a
        /*0472*/ 	.byte	0x05
	.zero		1


	//   ....[56]....
        /*0474*/ 	.word	0x00002c90
        /*0478*/ 	.word	0x00000000
        /*047c*/ 	.word	0x00000000
        /*0480*/ 	.short	0x010a
        /*0482*/ 	.byte	0xff
	.zero		1


	//   ....[57]....
        /*0484*/ 	.word	0x00002dd0
        /*0488*/ 	.word	0x00000002
        /*048c*/ 	.word	0x00000110
        /*0490*/ 	.short	0x010a
        /*0492*/ 	.byte	0xff
	.zero		1


	//   ....[58]....
        /*0494*/ 	.word	0x00002e30
        /*0498*/ 	.word	0x00000004
        /*049c*/ 	.word	0x00000000
        /*04a0*/ 	.short	0x0101
        /*04a2*/ 	.byte	0xff
	.zero		1


	//   ....[59]....
        /*04a4*/ 	.word	0x00002e50
        /*04a8*/ 	.word	0x000000ff
        /*04ac*/ 	.word	0x000000c0
        /*04b0*/ 	.short	0x010a
        /*04b2*/ 	.byte	0x04
	.zero		1


	//   ....[60]....
        /*04b4*/ 	.word	0x00002f70
        /*04b8*/ 	.word	0x00000002
        /*04bc*/ 	.word	0x000000b0
        /*04c0*/ 	.short	0x010a
        /*04c2*/ 	.byte	0xff
	.zero		1


	//   ....[61]....
        /*04c4*/ 	.word	0x00003080
        /*04c8*/ 	.word	0x00000002
        /*04cc*/ 	.word	0x00000000
        /*04d0*/ 	.short	0x0101
        /*04d2*/ 	.byte	0xff
	.zero		1


	//   ....[62]....
        /*04d4*/ 	.word	0x00003110
        /*04d8*/ 	.word	0x000000ff
        /*04dc*/ 	.word	0x000000c0
        /*04e0*/ 	.short	0x0106
        /*04e2*/ 	.byte	0x04
	.zero		1


	//   ....[63]....
        /*04e4*/ 	.word	0x00003130
        /*04e8*/ 	.word	0x000000ff
        /*04ec*/ 	.word	0x000000c0
        /*04f0*/ 	.short	0x010a
        /*04f2*/ 	.byte	0x04
	.zero		1


	//   ....[64]....
        /*04f4*/ 	.word	0x000031c0
        /*04f8*/ 	.word	0x000000ff
        /*04fc*/ 	.word	0x000000c0
        /*0500*/ 	.short	0x0106
        /*0502*/ 	.byte	0x07
	.zero		1


	//   ....[65]....
        /*0504*/ 	.word	0x00003200
        /*0508*/ 	.word	0x00000000
        /*050c*/ 	.word	0x000000c0
        /*0510*/ 	.short	0x010a
        /*0512*/ 	.byte	0xff
	.zero		1


	//   ....[66]....
        /*0514*/ 	.word	0x00003760
        /*0518*/ 	.word	0x00000000
        /*051c*/ 	.word	0x000000b0
        /*0520*/ 	.short	0x010a
        /*0522*/ 	.byte	0xff
	.zero		1


	//   ....[67]....
        /*0524*/ 	.word	0x00003860
        /*0528*/ 	.word	0x00000003
        /*052c*/ 	.word	0x00000000
        /*0530*/ 	.short	0x0101
        /*0532*/ 	.byte	0xff
	.zero		1


	//   ....[68]....
        /*0534*/ 	.word	0x00003870
        /*0538*/ 	.word	0x000000ff
        /*053c*/ 	.word	0x00000000
        /*0540*/ 	.short	0x010a
        /*0542*/ 	.byte	0x04
	.zero		1


	//   ....[69]....
        /*0544*/ 	.word	0x000038f0
        /*0548*/ 	.word	0x000000ff
        /*054c*/ 	.word	0x000000f0
        /*0550*/ 	.short	0x010a
        /*0552*/ 	.byte	0x1f
	.zero		1


	//   ....[70]....
        /*0554*/ 	.word	0x000039d0
        /*0558*/ 	.word	0x000000ff
        /*055c*/ 	.word	0x00000000
        /*0560*/ 	.short	0x010a
        /*0562*/ 	.byte	0x05
	.zero		1


	//   ....[71]....
        /*0564*/ 	.word	0x00003b10
        /*0568*/ 	.word	0x000000ff
        /*056c*/ 	.word	0x00000000
        /*0570*/ 	.short	0x010a
        /*0572*/ 	.byte	0x04
	.zero		1


	//   ....[72]....
        /*0574*/ 	.word	0x00003da0
        /*0578*/ 	.word	0x000000ff
        /*057c*/ 	.word	0x00000000
        /*0580*/ 	.short	0x010a
        /*0582*/ 	.byte	0x04
	.zero		1


	//   ....[73]....
        /*0584*/ 	.word	0x00003e30
        /*0588*/ 	.word	0x000000ff
        /*058c*/ 	.word	0x00000000
        /*0590*/ 	.short	0x010a
        /*0592*/ 	.byte	0x05
	.zero		1


	//   ....[74]....
        /*0594*/ 	.word	0x00003ec0
        /*0598*/ 	.word	0x000000ff
        /*059c*/ 	.word	0x00000000
        /*05a0*/ 	.short	0x010a
        /*05a2*/ 	.byte	0x05
	.zero		1


	//   ....[75]....
        /*05a4*/ 	.word	0x00003f50
        /*05a8*/ 	.word	0x000000ff
        /*05ac*/ 	.word	0x00000000
        /*05b0*/ 	.short	0x010a
        /*05b2*/ 	.byte	0x04
	.zero		1


	//   ....[76]....
        /*05b4*/ 	.word	0x00004470
        /*05b8*/ 	.word	0x00000008
        /*05bc*/ 	.word	0x000000b0
        /*05c0*/ 	.short	0x010a
        /*05c2*/ 	.byte	0xff
	.zero		1


	//   ....[77]....
        /*05c4*/ 	.word	0x000045e0
        /*05c8*/ 	.word	0x00000000
        /*05cc*/ 	.word	0x00000000
        /*05d0*/ 	.short	0x0101
        /*05d2*/ 	.byte	0xff
	.zero		1


	//   ....[78]....
        /*05d4*/ 	.word	0x00004ac0
        /*05d8*/ 	.word	0x000000ff
        /*05dc*/ 	.word	0x000000a8
        /*05e0*/ 	.short	0x010a
        /*05e2*/ 	.byte	0x15
	.zero		1


	//   ....[79]....
        /*05e4*/ 	.word	0x00004c50
        /*05e8*/ 	.word	0x000000ff
        /*05ec*/ 	.word	0x00000090
        /*05f0*/ 	.short	0x010a
        /*05f2*/ 	.byte	0x15
	.zero		1


	//   ....[80]....
        /*05f4*/ 	.word	0x00004dc0
        /*05f8*/ 	.word	0x000000ff
        /*05fc*/ 	.word	0x00000080
        /*0600*/ 	.short	0x010b
        /*0602*/ 	.byte	0x15
	.zero		1


	//   ....[81]....
        /*0604*/ 	.word	0x00004dd0
        /*0608*/ 	.word	0x000000ff
        /*060c*/ 	.word	0x00000000
        /*0610*/ 	.short	0x0101
        /*0612*/ 	.byte	0x27
	.zero		1


	//   ....[82]....
        /*0614*/ 	.word	0x00004de0
        /*0618*/ 	.word	0x000000ff
        /*061c*/ 	.word	0x00000098
        /*0620*/ 	.short	0x010a
        /*0622*/ 	.byte	0x15
	.zero		1


	//   ....[83]....
        /*0624*/ 	.word	0x00004fc0
        /*0628*/ 	.word	0x000000ff
        /*062c*/ 	.word	0x00000088
        /*0630*/ 	.short	0x010b
        /*0632*/ 	.byte	0x15
	.zero		1


	//   ....[84]....
        /*0634*/ 	.word	0x00004fd0
        /*0638*/ 	.word	0x000000ff
        /*063c*/ 	.word	0x00000000
        /*0640*/ 	.short	0x0101
        /*0642*/ 	.byte	0x26
	.zero		1


	//   ....[85]....
        /*0644*/ 	.word	0x00005000
        /*0648*/ 	.word	0x000000ff
        /*064c*/ 	.word	0x00000090
        /*0650*/ 	.short	0x010a
        /*0652*/ 	.byte	0x15
	.zero		1


	//   ....[86]....
        /*0654*/ 	.word	0x00005040
        /*0658*/ 	.word	0x00000000
        /*065c*/ 	.word	0x00000098
        /*0660*/ 	.short	0x010a
        /*0662*/ 	.byte	0xff
	.zero		1


	//   ....[87]....
        /*0664*/ 	.word	0x00005370
        /*0668*/ 	.word	0x00000003
        /*066c*/ 	.word	0x000000b0
        /*0670*/ 	.short	0x010a
        /*0672*/ 	.byte	0xff
	.zero		1


	//   ....[88]....
        /*0674*/ 	.word	0x000054f0
        /*0678*/ 	.word	0x00000000
        /*067c*/ 	.word	0x00000000
        /*0680*/ 	.short	0x0101
        /*0682*/ 	.byte	0xff
	.zero		1


	//   ....[89]....
        /*0684*/ 	.word	0x00006030
        /*0688*/ 	.word	0x00000002
        /*068c*/ 	.word	0x00000080
        /*0690*/ 	.short	0x010a
        /*0692*/ 	.byte	0xff
	.zero		1


	//   ....[90]....
        /*0694*/ 	.word	0x000060a0
        /*0698*/ 	.word	0x00000064
        /*069c*/ 	.word	0x000000d0
        /*06a0*/ 	.short	0x010a
        /*06a2*/ 	.byte	0xff
	.zero		1


	//   ....[91]....
        /*06a4*/ 	.word	0x00006190
        /*06a8*/ 	.word	0x00000002
        /*06ac*/ 	.word	0x00000080
        /*06b0*/ 	.short	0x010a
        /*06b2*/ 	.byte	0xff
	.zero		1


	//   ....[92]....
        /*06b4*/ 	.word	0x000062a0
        /*06b8*/ 	.word	0x00000000
        /*06bc*/ 	.word	0x00000000
        /*06c0*/ 	.short	0x0101
        /*06c2*/ 	.byte	0xff
	.zero		1


	//   ....[93]....
        /*06c4*/ 	.word	0x00006320
        /*06c8*/ 	.word	0x00000064
        /*06cc*/ 	.word	0x000000d0
        /*06d0*/ 	.short	0x010a
        /*06d2*/ 	.byte	0xff
	.zero		1


	//   ....[94]....
        /*06d4*/ 	.word	0x00006e70
        /*06d8*/ 	.word	0x0000006d
        /*06dc*/ 	.word	0x00000080
        /*06e0*/ 	.short	0x010a
        /*06e2*/ 	.byte	0xff
	.zero		1


	//   ....[95]....
        /*06e4*/ 	.word	0x00006f40
        /*06e8*/ 	.word	0x0000006d
        /*06ec*/ 	.word	0x00000080
        /*06f0*/ 	.short	0x010a
        /*06f2*/ 	.byte	0xff
	.zero		1


	//   ....[96]....
        /*06f4*/ 	.word	0x00007050
        /*06f8*/ 	.word	0x00000000
        /*06fc*/ 	.word	0x00000000
        /*0700*/ 	.short	0x0101
        /*0702*/ 	.byte	0xff
	.zero		1


	//   ....[97]....
        /*0704*/ 	.word	0x000074e0
        /*0708*/ 	.word	0x000000ff
        /*070c*/ 	.word	0x00000000
        /*0710*/ 	.short	0x0101
        /*0712*/ 	.byte	0x04
	.zero		1


	//   ....[98]....
        /*0714*/ 	.word	0x00007cf0
        /*0718*/ 	.word	0x00000000
        /*071c*/ 	.word	0x00000120
        /*0720*/ 	.short	0x010a
        /*0722*/ 	.byte	0xff
	.zero		1


	//   ....[99]....
        /*0724*/ 	.word	0x00007d50
        /*0728*/ 	.word	0x00000000
        /*072c*/ 	.word	0x00000040
        /*0730*/ 	.short	0x010a
        /*0732*/ 	.byte	0xff
	.zero		1


	//   ....[100]....
        /*0734*/ 	.word	0x00007db0
        /*0738*/ 	.word	0x00000000
        /*073c*/ 	.word	0x00000040
        /*0740*/ 	.short	0x010a
        /*0742*/ 	.byte	0xff
	.zero		1


	//   ....[101]....
        /*0744*/ 	.word	0x00007e00
        /*0748*/ 	.word	0x00000003
        /*074c*/ 	.word	0x000000b0
        /*0750*/ 	.short	0x010a
        /*0752*/ 	.byte	0xff
	.zero		1


	//   ....[102]....
        /*0754*/ 	.word	0x00007e60
        /*0758*/ 	.word	0x00000000
        /*075c*/ 	.word	0x00000000
        /*0760*/ 	.short	0x010a
        /*0762*/ 	.byte	0xff
	.zero		1


	//   ....[103]....
        /*0764*/ 	.word	0x00007ec0
        /*0768*/ 	.word	0x00000000
        /*076c*/ 	.word	0x00000000
        /*0770*/ 	.short	0x010a
        /*0772*/ 	.byte	0xff
	.zero		1


	//   ....[104]....
        /*0774*/ 	.word	0x00007f20
        /*0778*/ 	.word	0x00000000
        /*077c*/ 	.word	0x00000000
        /*0780*/ 	.short	0x010a
        /*0782*/ 	.byte	0xff
	.zero		1


	//   ....[105]....
        /*0784*/ 	.word	0x00007f80
        /*0788*/ 	.word	0x00000000
        /*078c*/ 	.word	0x00000000
        /*0790*/ 	.short	0x010a
        /*0792*/ 	.byte	0xff
	.zero		1


	//   ....[106]....
        /*0794*/ 	.word	0x00007fe0
        /*0798*/ 	.word	0x00000000
        /*079c*/ 	.word	0x00000000
        /*07a0*/ 	.short	0x010a
        /*07a2*/ 	.byte	0xff
	.zero		1


	//   ....[107]....
        /*07a4*/ 	.word	0x00008040
        /*07a8*/ 	.word	0x00000000
        /*07ac*/ 	.word	0x00000000
        /*07b0*/ 	.short	0x010a
        /*07b2*/ 	.byte	0xff
	.zero		1


	//   ....[108]....
        /*07b4*/ 	.word	0x000080a0
        /*07b8*/ 	.word	0x00000000
        /*07bc*/ 	.word	0x00000000
        /*07c0*/ 	.short	0x010a
        /*07c2*/ 	.byte	0xff
	.zero		1


	//   ....[109]....
        /*07c4*/ 	.word	0x000080f0
        /*07c8*/ 	.word	0x00000002
        /*07cc*/ 	.word	0x00000110
        /*07d0*/ 	.short	0x010a
        /*07d2*/ 	.byte	0xff
	.zero		1


	//   ....[110]....
        /*07d4*/ 	.word	0x00008150
        /*07d8*/ 	.word	0x00000002
        /*07dc*/ 	.word	0x000000c0
        /*07e0*/ 	.short	0x010a
        /*07e2*/ 	.byte	0xff
	.zero		1


	//   ....[111]....
        /*07e4*/ 	.word	0x000081a0
        /*07e8*/ 	.word	0x00000002
        /*07ec*/ 	.word	0x000000b0
        /*07f0*/ 	.short	0x010a
        /*07f2*/ 	.byte	0xff
	.zero		1


	//   ....[112]....
        /*07f4*/ 	.word	0x00008200
        /*07f8*/ 	.word	0x00000000
        /*07fc*/ 	.word	0x000000c0
        /*0800*/ 	.short	0x010a
        /*0802*/ 	.byte	0xff
	.zero		1


	//   ....[113]....
        /*0804*/ 	.word	0x00008250
        /*0808*/ 	.word	0x00000000
        /*080c*/ 	.word	0x000000b0
        /*0810*/ 	.short	0x010a
        /*0812*/ 	.byte	0xff
	.zero		1


	//   ....[114]....
        /*0814*/ 	.word	0x000082b0
        /*0818*/ 	.word	0x00000003
        /*081c*/ 	.word	0x000000f0
        /*0820*/ 	.short	0x010a
        /*0822*/ 	.byte	0xff
	.zero		1


	//   ....[115]....
        /*0824*/ 	.word	0x00008310
        /*0828*/ 	.word	0x00000000
        /*082c*/ 	.word	0x00000000
        /*0830*/ 	.short	0x010a
        /*0832*/ 	.byte	0xff
	.zero		1


	//   ....[116]....
        /*0834*/ 	.word	0x00008370
        /*0838*/ 	.word	0x00000000
        /*083c*/ 	.word	0x00000000
        /*0840*/ 	.short	0x010a
        /*0842*/ 	.byte	0xff
	.zero		1


	//   ....[117]....
        /*0844*/ 	.word	0x000083d0
        /*0848*/ 	.word	0x00000000
        /*084c*/ 	.word	0x00000000
        /*0850*/ 	.short	0x010a
        /*0852*/ 	.byte	0xff
	.zero		1


	//   ....[118]....
        /*0854*/ 	.word	0x00008430
        /*0858*/ 	.word	0x00000000
        /*085c*/ 	.word	0x00000000
        /*0860*/ 	.short	0x010a
        /*0862*/ 	.byte	0xff
	.zero		1


	//   ....[119]....
        /*0864*/ 	.word	0x00008490
        /*0868*/ 	.word	0x00000000
        /*086c*/ 	.word	0x00000000
        /*0870*/ 	.short	0x010a
        /*0872*/ 	.byte	0xff
	.zero		1


	//   ....[120]....
        /*0874*/ 	.word	0x000084e0
        /*0878*/ 	.word	0x00000008
        /*087c*/ 	.word	0x000000b0
        /*0880*/ 	.short	0x010a
        /*0882*/ 	.byte	0xff
	.zero		1


	//   ....[121]....
        /*0884*/ 	.word	0x00008540
        /*0888*/ 	.word	0x00000000
        /*088c*/ 	.word	0x000000a8
        /*0890*/ 	.short	0x010a
        /*0892*/ 	.byte	0xff
	.zero		1


	//   ....[122]....
        /*0894*/ 	.word	0x000085a0
        /*0898*/ 	.word	0x00000005
        /*089c*/ 	.word	0x00000090
        /*08a0*/ 	.short	0x010a
        /*08a2*/ 	.byte	0xff
	.zero		1


	//   ....[123]....
        /*08a4*/ 	.word	0x00008600
        /*08a8*/ 	.word	0x00000005
        /*08ac*/ 	.word	0x00000098
        /*08b0*/ 	.short	0x010a
        /*08b2*/ 	.byte	0xff
	.zero		1


	//   ....[124]....
        /*08b4*/ 	.word	0x00008660
        /*08b8*/ 	.word	0x00000000
        /*08bc*/ 	.word	0x00000090
        /*08c0*/ 	.short	0x010a
        /*08c2*/ 	.byte	0xff
	.zero		1


	//   ....[125]....
        /*08c4*/ 	.word	0x000086b0
        /*08c8*/ 	.word	0x00000003
        /*08cc*/ 	.word	0x000000b0
        /*08d0*/ 	.short	0x010a
        /*08d2*/ 	.byte	0xff
	.zero		1


	//   ....[126]....
        /*08d4*/ 	.word	0x00008700
        /*08d8*/ 	.word	0x00000002
        /*08dc*/ 	.word	0x00000080
        /*08e0*/ 	.short	0x010a
        /*08e2*/ 	.byte	0xff
	.zero		1


	//   ....[127]....
        /*08e4*/ 	.word	0x00008750
        /*08e8*/ 	.word	0x00000064
        /*08ec*/ 	.word	0x000000d0
        /*08f0*/ 	.short	0x010a
        /*08f2*/ 	.byte	0xff
	.zero		1


	//   ....[128]....
        /*08f4*/ 	.word	0x000087a0
        /*08f8*/ 	.word	0x0000006d
        /*08fc*/ 	.word	0x00000080
        /*0900*/ 	.short	0x010a
        /*0902*/ 	.byte	0xff
	.zero		1


	//----- nvinfo : EIATTR_NUM_MBARRIERS
	.align		4
.L_47:
        /*0904*/ 	.byte	0x03, 0x38
        /*0906*/ 	.short	0x0026


	//----- nvinfo : EIATTR_EXIT_INSTR_OFFSETS
	.align		4
        /*0908*/ 	.byte	0x04, 0x1c
        /*090a*/ 	.short	(.L_49 - .L_48)


	//   ....[0]....
.L_48:
        /*090c*/ 	.word	0x00002cc0


	//   ....[1]....
        /*0910*/ 	.word	0x000031d0


	//   ....[2]....
        /*0914*/ 	.word	0x00003230


	//   ....[3]....
        /*0918*/ 	.word	0x000041b0


	//   ....[4]....
        /*091c*/ 	.word	0x00005070


	//   ....[5]....
        /*0920*/ 	.word	0x000050b0


	//   ....[6]....
        /*0924*/ 	.word	0x00007ce0


	//----- nvinfo : EIATTR_MAX_THREADS
	.align		4
.L_49:
        /*0928*/ 	.byte	0x04, 0x05
        /*092a*/ 	.short	(.L_51 - .L_50)
.L_50:
        /*092c*/ 	.word	0x00000100
        /*0930*/ 	.word	0x00000001
        /*0934*/ 	.word	0x00000001


	//----- nvinfo : EIATTR_CRS_STACK_SIZE
	.align		4
.L_51:
        /*0938*/ 	.byte	0x04, 0x1e
        /*093a*/ 	.short	(.L_53 - .L_52)
.L_52:
        /*093c*/ 	.word	0x00000000


	//----- nvinfo : EIATTR_CBANK_PARAM_SIZE
	.align		4
.L_53:
        /*0940*/ 	.byte	0x03, 0x19
        /*0942*/ 	.short	0x0800


	//----- nvinfo : EIATTR_PARAM_CBANK
	.align		4
        /*0944*/ 	.byte	0x04, 0x0a
        /*0946*/ 	.short	(.L_55 - .L_54)
	.align		4
.L_54:
        /*0948*/ 	.word	index@(.nv.constant0._ZN7cutlass13device_kernelINS_4gemm6kernel13GemmUniversalIN4cute5tupleIJiiiiEEENS1_10collective13CollectiveMmaINS1_35MainloopSm100TmaUmmaWarpSpecializedILi8ELi2ELi4ENS5_IJNS4_1CILi8EEENSA_ILi1EEESC_EEEEENS5_IJNSA_ILi64EEENSA_ILi128EEESG_EEENS_12float_e4m3_tENS5_IJlSC_lEEESI_SJ_NS4_8TiledMMAINS4_8MMA_AtomIJNS4_10MMA_TraitsINS4_19SM100_MMA_F8F6F4_SSEJSI_SI_fSF_SG_NS4_17integral_constantINS4_4UMMA5MajorELSQ_0EEESR_NSO_INSP_7ScaleInELSS_0EEEST_EEEEEENS4_6LayoutINS5_IJSC_SC_SC_EEENS5_IJNSA_ILi0EEESY_SY_EEEEENS5_IJNS4_10UnderscoreES11_S11_EEEEENS4_13SM90_TMA_LOADENS4_14ComposedLayoutINS4_7SwizzleILi3ELi4ELi3EEENS4_18smem_ptr_flag_bitsILi8EEENSW_INS5_IJSB_SG_EEENS5_IJSG_SC_EEEEEEEvNS4_8identityENS4_23SM90_TMA_LOAD_MULTICASTES1D_vS1E_EENS_8epilogue10collective18CollectiveEpilogueINS1H_23Sm100TmaWarpSpecializedILi2ELi2ELi32ELb0ELb0EEEJSH_NS5_IJNSW_ISF_SC_EES1M_EEESI_SJ_SI_SJ_NS1H_6fusion15FusionCallbacksIS1L_NS1O_17LinearCombinationISI_fSI_fLNS_15FloatRoundStyleE2EEESH_S1N_JEEENS4_5SM1004TMEM4LOAD26SM100_TMEM_LOAD_16dp32b32xES14_NS15_INS16_ILi2ELi4ELi3EEES19_NSW_INS5_IJSB_SF_EEENS5_IJSF_SC_EEEEEEENS4_39AutoVectorizingCopyWithAssumedAlignmentILi128EEENS4_14SM90_TMA_STOREES22_S24_S24_EEEvvEEEEvNT_6ParamsE)
        /*094c*/ 	.short	0x0380
        /*094e*/ 	.short	0x0800


	//----- nvinfo : EIATTR_SW_WAR
	.align		4
.L_55:
        /*0950*/ 	.byte	0x04, 0x36
        /*0952*/ 	.short	(.L_57 - .L_56)
.L_56:
        /*0954*/ 	.word	0x00000008
.L_57:


//--------------------- .nv.callgraph             --------------------------
	.section	.nv.callgraph,"",@"SHT_CUDA_CALLGRAPH"
	.align	4
	.sectionentsize	8
	.align		4
        /*0000*/ 	.word	0x00000000
	.align		4
        /*0004*/ 	.word	0xffffffff
	.align		4
        /*0008*/ 	.word	index@(_ZN7cutlass13device_kernelINS_4gemm6kernel13GemmUniversalIN4cute5tupleIJiiiiEEENS1_10collective13CollectiveMmaINS1_35MainloopSm100TmaUmmaWarpSpecializedILi8ELi2ELi4ENS5_IJNS4_1CILi8EEENSA_ILi1EEESC_EEEEENS5_IJNSA_ILi64EEENSA_ILi128EEESG_EEENS_12float_e4m3_tENS5_IJlSC_lEEESI_SJ_NS4_8TiledMMAINS4_8MMA_AtomIJNS4_10MMA_TraitsINS4_19SM100_MMA_F8F6F4_SSEJSI_SI_fSF_SG_NS4_17integral_constantINS4_4UMMA5MajorELSQ_0EEESR_NSO_INSP_7ScaleInELSS_0EEEST_EEEEEENS4_6LayoutINS5_IJSC_SC_SC_EEENS5_IJNSA_ILi0EEESY_SY_EEEEENS5_IJNS4_10UnderscoreES11_S11_EEEEENS4_13SM90_TMA_LOADENS4_14ComposedLayoutINS4_7SwizzleILi3ELi4ELi3EEENS4_18smem_ptr_flag_bitsILi8EEENSW_INS5_IJSB_SG_EEENS5_IJSG_SC_EEEEEEEvNS4_8identityENS4_23SM90_TMA_LOAD_MULTICASTES1D_vS1E_EENS_8epilogue10collective18CollectiveEpilogueINS1H_23Sm100TmaWarpSpecializedILi2ELi2ELi32ELb0ELb0EEEJSH_NS5_IJNSW_ISF_SC_EES1M_EEESI_SJ_SI_SJ_NS1H_6fusion15FusionCallbacksIS1L_NS1O_17LinearCombinationISI_fSI_fLNS_15FloatRoundStyleE2EEESH_S1N_JEEENS4_5SM1004TMEM4LOAD26SM100_TMEM_LOAD_16dp32b32xES14_NS15_INS16_ILi2ELi4ELi3EEES19_NSW_INS5_IJSB_SF_EEENS5_IJSF_SC_EEEEEEENS4_39AutoVectorizingCopyWithAssumedAlignmentILi128EEENS4_14SM90_TMA_STOREES22_S24_S24_EEEvvEEEEvNT_6ParamsE)
	.align		4
        /*000c*/ 	.word	index@(__assertfail)
	.align		4
        /*0010*/ 	.word	0x00000000
	.align		4
        /*0014*/ 	.word	0xfffffffe
	.align		4
        /*0018*/ 	.word	0x00000000
	.align		4
        /*001c*/ 	.word	0xfffffffd
	.align		4
        /*0020*/ 	.word	0x00000000
	.align		4
        /*0024*/ 	.word	0xfffffffc


//--------------------- .nv.constant4             --------------------------
	.section	.nv.constant4,"a",@progbits
	.align	8
	.align		8
.nv.constant4:
        /*0000*/ 	.dword	__assertfail
	.align		8
        /*0008*/ 	.dword	__unnamed_1
	.align		8
        /*0010*/ 	.dword	__unnamed_2
	.align		8
        /*0018*/ 	.dword	_ZN40_INTERNAL_65153cd1_4_k_cu_59121ed4_303704cuda3std3__45__cpo5beginE
	.align		8
        /*0020*/ 	.dword	_ZN40_INTERNAL_65153cd1_4_k_cu_59121ed4_303704cuda3std3__45__cpo3endE
	.align		8
        /*0028*/ 	.dword	_ZN40_INTERNAL_65153cd1_4_k_cu_59121ed4_303704cuda3std3__45__cpo6cbeginE
	.align		8
        /*0030*/ 	.dword	_ZN40_INTERNAL_65153cd1_4_k_cu_59121ed4_303704cuda3std3__45__cpo4cendE
	.align		8
        /*0038*/ 	.dword	_ZN40_INTERNAL_65153cd1_4_k_cu_59121ed4_303704cuda3std3__442_GLOBAL__N__65153cd1_4_k_cu_59121ed4_303706ignoreE
	.align		8
        /*0040*/ 	.dword	_ZN40_INTERNAL_65153cd1_4_k_cu_59121ed4_303704cuda3std3__419piecewise_constructE
	.align		8
        /*0048*/ 	.dword	_ZN40_INTERNAL_65153cd1_4_k_cu_59121ed4_303704cuda3std3__48in_placeE
	.align		8
        /*0050*/ 	.dword	_ZN40_INTERNAL_65153cd1_4_k_cu_59121ed4_303704cuda3std6ranges3__45__cpo4swapE
	.align		8
        /*0058*/ 	.dword	_ZN40_INTERNAL_65153cd1_4_k_cu_59121ed4_303704cuda3std6ranges3__45__cpo9iter_moveE
	.align		8
        /*0060*/ 	.dword	_ZN40_INTERNAL_65153cd1_4_k_cu_59121ed4_303704cute7productE
	.align		8
        /*0068*/ 	.dword	_ZN40_INTERNAL_65153cd1_4_k_cu_59121ed4_303704cute1_E
	.align		8
        /*0070*/ 	.dword	$str$25
	.align		8
        /*0078*/ 	.dword	$str$26
	.align		8
        /*0080*/ 	.dword	$str$27
	.align		8
        /*0088*/ 	.dword	$str$28


//--------------------- .text._ZN7cutlass13device_kernelINS_4gemm6kernel13GemmUniversalIN4cute5tupleIJiiiiEEENS1_10collective13CollectiveMmaINS1_35MainloopSm100TmaUmmaWarpSpecializedILi8ELi2ELi4ENS5_IJNS4_1CILi8EEENSA_ILi1EEESC_EEEEENS5_IJNSA_ILi64EEENSA_ILi128EEESG_EEENS_12float_e4m3_tENS5_IJlSC_lEEESI_SJ_NS4_8TiledMMAINS4_8MMA_AtomIJNS4_10MMA_TraitsINS4_19SM100_MMA_F8F6F4_SSEJSI_SI_fSF_SG_NS4_17integral_constantINS4_4UMMA5MajorELSQ_0EEESR_NSO_INSP_7ScaleInELSS_0EEEST_EEEEEENS4_6LayoutINS5_IJSC_SC_SC_EEENS5_IJNSA_ILi0EEESY_SY_EEEEENS5_IJNS4_10UnderscoreES11_S11_EEEEENS4_13SM90_TMA_LOADENS4_14ComposedLayoutINS4_7SwizzleILi3ELi4ELi3EEENS4_18smem_ptr_flag_bitsILi8EEENSW_INS5_IJSB_SG_EEENS5_IJSG_SC_EEEEEEEvNS4_8identityENS4_23SM90_TMA_LOAD_MULTICASTES1D_vS1E_EENS_8epilogue10collective18CollectiveEpilogueINS1H_23Sm100TmaWarpSpecializedILi2ELi2ELi32ELb0ELb0EEEJSH_NS5_IJNSW_ISF_SC_EES1M_EEESI_SJ_SI_SJ_NS1H_6fusion15FusionCallbacksIS1L_NS1O_17LinearCombinationISI_fSI_fLNS_15FloatRoundStyleE2EEESH_S1N_JEEENS4_5SM1004TMEM4LOAD26SM100_TMEM_LOAD_16dp32b32xES14_NS15_INS16_ILi2ELi4ELi3EEES19_NSW_INS5_IJSB_SF_EEENS5_IJSF_SC_EEEEEEENS4_39AutoVectorizingCopyWithAssumedAlignmentILi128EEENS4_14SM90_TMA_STOREES22_S24_S24_EEEvvEEEEvNT_6ParamsE --------------------------
	.section	.text._ZN7cutlass13device_kernelINS_4gemm6kernel13GemmUniversalIN4cute5tupleIJiiiiEEENS1_10collective13CollectiveMmaINS1_35MainloopSm100TmaUmmaWarpSpecializedILi8ELi2ELi4ENS5_IJNS4_1CILi8EEENSA_ILi1EEESC_EEEEENS5_IJNSA_ILi64EEENSA_ILi128EEESG_EEENS_12float_e4m3_tENS5_IJlSC_lEEESI_SJ_NS4_8TiledMMAINS4_8MMA_AtomIJNS4_10MMA_TraitsINS4_19SM100_MMA_F8F6F4_SSEJSI_SI_fSF_SG_NS4_17integral_constantINS4_4UMMA5MajorELSQ_0EEESR_NSO_INSP_7ScaleInELSS_0EEEST_EEEEEENS4_6LayoutINS5_IJSC_SC_SC_EEENS5_IJNSA_ILi0EEESY_SY_EEEEENS5_IJNS4_10UnderscoreES11_S11_EEEEENS4_13SM90_TMA_LOADENS4_14ComposedLayoutINS4_7SwizzleILi3ELi4ELi3EEENS4_18smem_ptr_flag_bitsILi8EEENSW_INS5_IJSB_SG_EEENS5_IJSG_SC_EEEEEEEvNS4_8identityENS4_23SM90_TMA_LOAD_MULTICASTES1D_vS1E_EENS_8epilogue10collective18CollectiveEpilogueINS1H_23Sm100TmaWarpSpecializedILi2ELi2ELi32ELb0ELb0EEEJSH_NS5_IJNSW_ISF_SC_EES1M_EEESI_SJ_SI_SJ_NS1H_6fusion15FusionCallbacksIS1L_NS1O_17LinearCombinationISI_fSI_fLNS_15FloatRoundStyleE2EEESH_S1N_JEEENS4_5SM1004TMEM4LOAD26SM100_TMEM_LOAD_16dp32b32xES14_NS15_INS16_ILi2ELi4ELi3EEES19_NSW_INS5_IJSB_SF_EEENS5_IJSF_SC_EEEEEEENS4_39AutoVectorizingCopyWithAssumedAlignmentILi128EEENS4_14SM90_TMA_STOREES22_S24_S24_EEEvvEEEEvNT_6ParamsE,"ax",@progbits
	.align	128
.text._ZN7cutlass13device_kernelINS_4gemm6kernel13GemmUniversalIN4cute5tupleIJiiiiEEENS1_10collective13CollectiveMmaINS1_35MainloopSm100TmaUmmaWarpSpecializedILi8ELi2ELi4ENS5_IJNS4_1CILi8EEENSA_ILi1EEESC_EEEEENS5_IJNSA_ILi64EEENSA_ILi128EEESG_EEENS_12float_e4m3_tENS5_IJlSC_lEEESI_SJ_NS4_8TiledMMAINS4_8MMA_AtomIJNS4_10MMA_TraitsINS4_19SM100_MMA_F8F6F4_SSEJSI_SI_fSF_SG_NS4_17integral_constantINS4_4UMMA5MajorELSQ_0EEESR_NSO_INSP_7ScaleInELSS_0EEEST_EEEEEENS4_6LayoutINS5_IJSC_SC_SC_EEENS5_IJNSA_ILi0EEESY_SY_EEEEENS5_IJNS4_10UnderscoreES11_S11_EEEEENS4_13SM90_TMA_LOADENS4_14ComposedLayoutINS4_7SwizzleILi3ELi4ELi3EEENS4_18smem_ptr_flag_bitsILi8EEENSW_INS5_IJSB_SG_EEENS5_IJSG_SC_EEEEEEEvNS4_8identityENS4_23SM90_TMA_LOAD_MULTICASTES1D_vS1E_EENS_8epilogue10collective18CollectiveEpilogueINS1H_23Sm100TmaWarpSpecializedILi2ELi2ELi32ELb0ELb0EEEJSH_NS5_IJNSW_ISF_SC_EES1M_EEESI_SJ_SI_SJ_NS1H_6fusion15FusionCallbacksIS1L_NS1O_17LinearCombinationISI_fSI_fLNS_15FloatRoundStyleE2EEESH_S1N_JEEENS4_5SM1004TMEM4LOAD26SM100_TMEM_LOAD_16dp32b32xES14_NS15_INS16_ILi2ELi4ELi3EEES19_NSW_INS5_IJSB_SF_EEENS5_IJSF_SC_EEEEEEENS4_39AutoVectorizingCopyWithAssumedAlignmentILi128EEENS4_14SM90_TMA_STOREES22_S24_S24_EEEvvEEEEvNT_6ParamsE:
        .type           _ZN7cutlass13device_kernelINS_4gemm6kernel13GemmUniversalIN4cute5tupleIJiiiiEEENS1_10collective13CollectiveMmaINS1_35MainloopSm100TmaUmmaWarpSpecializedILi8ELi2ELi4ENS5_IJNS4_1CILi8EEENSA_ILi1EEESC_EEEEENS5_IJNSA_ILi64EEENSA_ILi128EEESG_EEENS_12float_e4m3_tENS5_IJlSC_lEEESI_SJ_NS4_8TiledMMAINS4_8MMA_AtomIJNS4_10MMA_TraitsINS4_19SM100_MMA_F8F6F4_SSEJSI_SI_fSF_SG_NS4_17integral_constantINS4_4UMMA5MajorELSQ_0EEESR_NSO_INSP_7ScaleInELSS_0EEEST_EEEEEENS4_6LayoutINS5_IJSC_SC_SC_EEENS5_IJNSA_ILi0EEESY_SY_EEEEENS5_IJNS4_10UnderscoreES11_S11_EEEEENS4_13SM90_TMA_LOADENS4_14ComposedLayoutINS4_7SwizzleILi3ELi4ELi3EEENS4_18smem_ptr_flag_bitsILi8EEENSW_INS5_IJSB_SG_EEENS5_IJSG_SC_EEEEEEEvNS4_8identityENS4_23SM90_TMA_LOAD_MULTICASTES1D_vS1E_EENS_8epilogue10collective18CollectiveEpilogueINS1H_23Sm100TmaWarpSpecializedILi2ELi2ELi32ELb0ELb0EEEJSH_NS5_IJNSW_ISF_SC_EES1M_EEESI_SJ_SI_SJ_NS1H_6fusion15FusionCallbacksIS1L_NS1O_17LinearCombinationISI_fSI_fLNS_15FloatRoundStyleE2EEESH_S1N_JEEENS4_5SM1004TMEM4LOAD26SM100_TMEM_LOAD_16dp32b32xES14_NS15_INS16_ILi2ELi4ELi3EEES19_NSW_INS5_IJSB_SF_EEENS5_IJSF_SC_EEEEEEENS4_39AutoVectorizingCopyWithAssumedAlignmentILi128EEENS4_14SM90_TMA_STOREES22_S24_S24_EEEvvEEEEvNT_6ParamsE,@function
        .size           _ZN7cutlass13device_kernelINS_4gemm6kernel13GemmUniversalIN4cute5tupleIJiiiiEEENS1_10collective13CollectiveMmaINS1_35MainloopSm100TmaUmmaWarpSpecializedILi8ELi2ELi4ENS5_IJNS4_1CILi8EEENSA_ILi1EEESC_EEEEENS5_IJNSA_ILi64EEENSA_ILi128EEESG_EEENS_12float_e4m3_tENS5_IJlSC_lEEESI_SJ_NS4_8TiledMMAINS4_8MMA_AtomIJNS4_10MMA_TraitsINS4_19SM100_MMA_F8F6F4_SSEJSI_SI_fSF_SG_NS4_17integral_constantINS4_4UMMA5MajorELSQ_0EEESR_NSO_INSP_7ScaleInELSS_0EEEST_EEEEEENS4_6LayoutINS5_IJSC_SC_SC_EEENS5_IJNSA_ILi0EEESY_SY_EEEEENS5_IJNS4_10UnderscoreES11_S11_EEEEENS4_13SM90_TMA_LOADENS4_14ComposedLayoutINS4_7SwizzleILi3ELi4ELi3EEENS4_18smem_ptr_flag_bitsILi8EEENSW_INS5_IJSB_SG_EEENS5_IJSG_SC_EEEEEEEvNS4_8identityENS4_23SM90_TMA_LOAD_MULTICASTES1D_vS1E_EENS_8epilogue10collective18CollectiveEpilogueINS1H_23Sm100TmaWarpSpecializedILi2ELi2ELi32ELb0ELb0EEEJSH_NS5_IJNSW_ISF_SC_EES1M_EEESI_SJ_SI_SJ_NS1H_6fusion15FusionCallbacksIS1L_NS1O_17LinearCombinationISI_fSI_fLNS_15FloatRoundStyleE2EEESH_S1N_JEEENS4_5SM1004TMEM4LOAD26SM100_TMEM_LOAD_16dp32b32xES14_NS15_INS16_ILi2ELi4ELi3EEES19_NSW_INS5_IJSB_SF_EEENS5_IJSF_SC_EEEEEEENS4_39AutoVectorizingCopyWithAssumedAlignmentILi128EEENS4_14SM90_TMA_STOREES22_S24_S24_EEEvvEEEEvNT_6ParamsE,(.L_x_162 - _ZN7cutlass13device_kernelINS_4gemm6kernel13GemmUniversalIN4cute5tupleIJiiiiEEENS1_10collective13CollectiveMmaINS1_35MainloopSm100TmaUmmaWarpSpecializedILi8ELi2ELi4ENS5_IJNS4_1CILi8EEENSA_ILi1EEESC_EEEEENS5_IJNSA_ILi64EEENSA_ILi128EEESG_EEENS_12float_e4m3_tENS5_IJlSC_lEEESI_SJ_NS4_8TiledMMAINS4_8MMA_AtomIJNS4_10MMA_TraitsINS4_19SM100_MMA_F8F6F4_SSEJSI_SI_fSF_SG_NS4_17integral_constantINS4_4UMMA5MajorELSQ_0EEESR_NSO_INSP_7ScaleInELSS_0EEEST_EEEEEENS4_6LayoutINS5_IJSC_SC_SC_EEENS5_IJNSA_ILi0EEESY_SY_EEEEENS5_IJNS4_10UnderscoreES11_S11_EEEEENS4_13SM90_TMA_LOADENS4_14ComposedLayoutINS4_7SwizzleILi3ELi4ELi3EEENS4_18smem_ptr_flag_bitsILi8EEENSW_INS5_IJSB_SG_EEENS5_IJSG_SC_EEEEEEEvNS4_8identityENS4_23SM90_TMA_LOAD_MULTICASTES1D_vS1E_EENS_8epilogue10collective18CollectiveEpilogueINS1H_23Sm100TmaWarpSpecializedILi2ELi2ELi32ELb0ELb0EEEJSH_NS5_IJNSW_ISF_SC_EES1M_EEESI_SJ_SI_SJ_NS1H_6fusion15FusionCallbacksIS1L_NS1O_17LinearCombinationISI_fSI_fLNS_15FloatRoundStyleE2EEESH_S1N_JEEENS4_5SM1004TMEM4LOAD26SM100_TMEM_LOAD_16dp32b32xES14_NS15_INS16_ILi2ELi4ELi3EEES19_NSW_INS5_IJSB_SF_EEENS5_IJSF_SC_EEEEEEENS4_39AutoVectorizingCopyWithAssumedAlignmentILi128EEENS4_14SM90_TMA_STOREES22_S24_S24_EEEvvEEEEvNT_6ParamsE)
        .other          _ZN7cutlass13device_kernelINS_4gemm6kernel13GemmUniversalIN4cute5tupleIJiiiiEEENS1_10collective13CollectiveMmaINS1_35MainloopSm100TmaUmmaWarpSpecializedILi8ELi2ELi4ENS5_IJNS4_1CILi8EEENSA_ILi1EEESC_EEEEENS5_IJNSA_ILi64EEENSA_ILi128EEESG_EEENS_12float_e4m3_tENS5_IJlSC_lEEESI_SJ_NS4_8TiledMMAINS4_8MMA_AtomIJNS4_10MMA_TraitsINS4_19SM100_MMA_F8F6F4_SSEJSI_SI_fSF_SG_NS4_17integral_constantINS4_4UMMA5MajorELSQ_0EEESR_NSO_INSP_7ScaleInELSS_0EEEST_EEEEEENS4_6LayoutINS5_IJSC_SC_SC_EEENS5_IJNSA_ILi0EEESY_SY_EEEEENS5_IJNS4_10UnderscoreES11_S11_EEEEENS4_13SM90_TMA_LOADENS4_14ComposedLayoutINS4_7SwizzleILi3ELi4ELi3EEENS4_18smem_ptr_flag_bitsILi8EEENSW_INS5_IJSB_SG_EEENS5_IJSG_SC_EEEEEEEvNS4_8identityENS4_23SM90_TMA_LOAD_MULTICASTES1D_vS1E_EENS_8epilogue10collective18CollectiveEpilogueINS1H_23Sm100TmaWarpSpecializedILi2ELi2ELi32ELb0ELb0EEEJSH_NS5_IJNSW_ISF_SC_EES1M_EEESI_SJ_SI_SJ_NS1H_6fusion15FusionCallbacksIS1L_NS1O_17LinearCombinationISI_fSI_fLNS_15FloatRoundStyleE2EEESH_S1N_JEEENS4_5SM1004TMEM4LOAD26SM100_TMEM_LOAD_16dp32b32xES14_NS15_INS16_ILi2ELi4ELi3EEES19_NSW_INS5_IJSB_SF_EEENS5_IJSF_SC_EEEEEEENS4_39AutoVectorizingCopyWithAssumedAlignmentILi128EEENS4_14SM90_TMA_STOREES22_S24_S24_EEEvvEEEEvNT_6ParamsE,@"STO_CUDA_ENTRY STV_DEFAULT"
_ZN7cutlass13device_kernelINS_4gemm6kernel13GemmUniversalIN4cute5tupleIJiiiiEEENS1_10collective13CollectiveMmaINS1_35MainloopSm100TmaUmmaWarpSpecializedILi8ELi2ELi4ENS5_IJNS4_1CILi8EEENSA_ILi1EEESC_EEEEENS5_IJNSA_ILi64EEENSA_ILi128EEESG_EEENS_12float_e4m3_tENS5_IJlSC_lEEESI_SJ_NS4_8TiledMMAINS4_8MMA_AtomIJNS4_10MMA_TraitsINS4_19SM100_MMA_F8F6F4_SSEJSI_SI_fSF_SG_NS4_17integral_constantINS4_4UMMA5MajorELSQ_0EEESR_NSO_INSP_7ScaleInELSS_0EEEST_EEEEEENS4_6LayoutINS5_IJSC_SC_SC_EEENS5_IJNSA_ILi0EEESY_SY_EEEEENS5_IJNS4_10UnderscoreES11_S11_EEEEENS4_13SM90_TMA_LOADENS4_14ComposedLayoutINS4_7SwizzleILi3ELi4ELi3EEENS4_18smem_ptr_flag_bitsILi8EEENSW_INS5_IJSB_SG_EEENS5_IJSG_SC_EEEEEEEvNS4_8identityENS4_23SM90_TMA_LOAD_MULTICASTES1D_vS1E_EENS_8epilogue10collective18CollectiveEpilogueINS1H_23Sm100TmaWarpSpecializedILi2ELi2ELi32ELb0ELb0EEEJSH_NS5_IJNSW_ISF_SC_EES1M_EEESI_SJ_SI_SJ_NS1H_6fusion15FusionCallbacksIS1L_NS1O_17LinearCombinationISI_fSI_fLNS_15FloatRoundStyleE2EEESH_S1N_JEEENS4_5SM1004TMEM4LOAD26SM100_TMEM_LOAD_16dp32b32xES14_NS15_INS16_ILi2ELi4ELi3EEES19_NSW_INS5_IJSB_SF_EEENS5_IJSF_SC_EEEEEEENS4_39AutoVectorizingCopyWithAssumedAlignmentILi128EEENS4_14SM90_TMA_STOREES22_S24_S24_EEEvvEEEEvNT_6ParamsE:
[----:B------:R-:W1:Y:S01]  /*0000*/  LDC R1, c[0x0][0x37c] ;  /* 0x0000df00ff017b82 */ /* 0x000e620000000800 */
[----:B------:R-:W2:Y:S01]  /*0010*/  S2R R93, SR_TID.X ;  /* 0x00000000005d7919 */ /* 0x000ea20000002100 */
[----:B------:R-:W3:Y:S01]  /*0020*/  LDCU.64 UR8, c[0x0][0x890] ;  /* 0x00011200ff0877ac */ /* 0x000ee20008000a00 */
[----:B------:R-:W-:Y:S02]  /*0030*/  PRMT R84, RZ, 0x7610, R84 ;  /* 0x00007610ff547816 */ /* 0x000fe40000000054 */
[----:B------:R-:W-:Y:S01]  /*0040*/  ELECT P3, URZ, PT ;  /* 0x0000000000ff782f */ /* 0x000fe20003860000 */
[----:B---3--:R-:W-:-:S04]  /*0050*/  UISETP.NE.U32.AND UP0, UPT, UR8, URZ, UPT ;  /* 0x000000ff0800728c */ /* 0x008fc8000bf05070 */
[----:B------:R-:W-:Y:S01]  /*0060*/  UISETP.NE.AND.EX UP0, UPT, UR9, URZ, UPT, UP0 ;  /* 0x000000ff0900728c */ /* 0x000fe2000bf05300 */
[----:B--2---:R-:W-:-:S05]  /*0070*/  SHF.R.U32.HI R85, RZ, 0x5, R93 ;  /* 0x00000005ff557819 */ /* 0x004fca000001165d */
[----:B------:R-:W2:Y:S02]  /*0080*/  SHFL.IDX PT, R0, R85, RZ, 0x1f ;  /* 0x00001fff55007589 */ /* 0x000ea400000e0000 */
[----:B--2---:R-:W-:Y:S01]  /*0090*/  R2UR UR18, R0 ;  /* 0x00000000001272ca */ /* 0x004fe200000e0000 */
[----:B-1----:R-:W-:-:S14]  /*00a0*/  BRA.U UP0, `(.L_x_0) ;  /* 0x0000000100307547 */ /* 0x002fdc000b800000 */
[----:B------:R-:W1:Y:S02]  /*00b0*/  LDCU.64 UR4, c[0x0][0x888] ;  /* 0x00011100ff0477ac */ /* 0x000e640008000a00 */
[----:B-1----:R-:W-:-:S04]  /*00c0*/  UISETP.NE.U32.AND UP0, UPT, UR4, URZ, UPT ;  /* 0x000000ff0400728c */ /* 0x002fc8000bf05070 */
[----:B------:R-:W-:-:S09]  /*00d0*/  UISETP.NE.AND.EX UP0, UPT, UR5, URZ, UPT, UP0 ;  /* 0x000000ff0500728c */ /* 0x000fd2000bf05300 */
[----:B------:R-:W-:Y:S05]  /*00e0*/  BRA.U !UP0, `(.L_x_1) ;  /* 0x0000000108147547 */ /* 0x000fea000b800000 */
[----:B------:R-:W1:Y:S01]  /*00f0*/  LDC.64 R2, c[0x0][0x888] ;  /* 0x00022200ff027b82 */ /* 0x000e620000000a00 */
[----:B------:R-:W1:Y:S02]  /*0100*/  LDCU.64 UR4, c[0x0][0x358] ;  /* 0x00006b00ff0477ac */ /* 0x000e640008000a00 */
[----:B-1----:R1:W5:Y:S01]  /*0110*/  LDG.E R41, desc[UR4][R2.64] ;  /* 0x0000000402297981 */ /* 0x002362000c1e1900 */
[----:B------:R-:W-:Y:S01]  /*0120*/  HFMA2 R84, -RZ, RZ, 0, 5.9604644775390625e-08 ;  /* 0x00000001ff547431 */ /* 0x000fe200000001ff */
[----:B------:R-:W-:Y:S05]  /*0130*/  BRA `(.L_x_0) ;  /* 0x00000000000c7947 */ /* 0x000fea0003800000 */
.L_x_1:
[----:B------:R-:W1:Y:S01]  /*0140*/  LDCU UR4, c[0x0][0x880] ;  /* 0x00011000ff0477ac */ /* 0x000e620008000800 */
[----:B------:R-:W-:Y:S01]  /*0150*/  HFMA2 R84, -RZ, RZ, 0, 5.9604644775390625e-08 ;  /* 0x00000001ff547431 */ /* 0x000fe200000001ff */
[----:B-1----:R-:W-:-:S07]  /*0160*/  MOV R41, UR4 ;  /* 0x0000000400297c02 */ /* 0x002fce0008000f00 */
.L_x_0:
[----:B------:R-:W2:Y:S02]  /*0170*/  LDCU.64 UR4, c[0x0][0x8b0] ;  /* 0x00011600ff0477ac */ /* 0x000ea40008000a00 */
[----:B--2---:R-:W-:-:S04]  /*0180*/  UISETP.NE.U32.AND UP0, UPT, UR4, URZ, UPT ;  /* 0x000000ff0400728c */ /* 0x004fc8000bf05070 */
[----:B------:R-:W-:-:S09]  /*0190*/  UISETP.NE.AND.EX UP0, UPT, UR5, URZ, UPT, UP0 ;  /* 0x000000ff0500728c */ /* 0x000fd2000bf05300 */
[----:B------:R-:W-:Y:S05]  /*01a0*/  BRA.U UP0, `(.L_x_2) ;  /* 0x0000000100287547 */ /* 0x000fea000b800000 */
[----:B------:R-:W2:Y:S02]  /*01b0*/  LDCU.64 UR4, c[0x0][0x8a8] ;  /* 0x00011500ff0477ac */ /* 0x000ea40008000a00 */
[----:B--2---:R-:W-:-:S04]  /*01c0*/  UISETP.NE.U32.AND UP0, UPT, UR4, URZ, UPT ;  /* 0x000000ff0400728c */ /* 0x004fc8000bf05070 */
[----:B------:R-:W-:-:S09]  /*01d0*/  UISETP.NE.AND.EX UP0, UPT, UR5, URZ, UPT, UP0 ;  /* 0x000000ff0500728c */ /* 0x000fd2000bf05300 */
[----:B------:R-:W-:Y:S05]  /*01e0*/  BRA.U !UP0, `(.L_x_3) ;  /* 0x0000000108107547 */ /* 0x000fea000b800000 */
[----:B------:R-:W2:Y:S01]  /*01f0*/  LDC.64 R38, c[0x0][0x8a8] ;  /* 0x00022a00ff267b82 */ /* 0x000ea20000000a00 */
[----:B------:R-:W2:Y:S02]  /*0200*/  LDCU.64 UR4, c[0x0][0x358] ;  /* 0x00006b00ff0477ac */ /* 0x000ea40008000a00 */
[----:B--2---:R2:W5:Y:S01]  /*0210*/  LDG.E R38, desc[UR4][R38.64] ;  /* 0x0000000426267981 */ /* 0x004562000c1e1900 */
[----:B------:R-:W-:Y:S05]  /*0220*/  BRA `(.L_x_2) ;  /* 0x0000000000087947 */ /* 0x000fea0003800000 */
.L_x_3:
[----:B------:R-:W2:Y:S02]  /*0230*/  LDCU UR4, c[0x0][0x8a0] ;  /* 0x00011400ff0477ac */ /* 0x000ea40008000800 */
[----:B--2---:R-:W-:Y:S02]  /*0240*/  MOV R38, UR4 ;  /* 0x0000000400267c02 */ /* 0x004fe40008000f00 */
.L_x_2:
[----:B------:R-:W-:Y:S01]  /*0250*/  IMAD.U32 R0, RZ, RZ, UR18 ;  /* 0x00000012ff007e24 */ /* 0x000fe2000f8e00ff */
[----:B------:R-:W-:Y:S04]  /*0260*/  BSSY.RECONVERGENT B0, `(.L_x_4) ;  /* 0x000000c000007945 */ /* 0x000fe80003800200 */
[C---:B------:R-:W-:Y:S02]  /*0270*/  ISETP.NE.OR P1, PT, R0.reuse, 0x1, !P3 ;  /* 0x000000010000780c */ /* 0x040fe40005f25670 */
[----:B------:R-:W-:-:S11]  /*0280*/  ISETP.NE.OR P0, PT, R0, 0x3, !P3 ;  /* 0x000000030000780c */ /* 0x000fd60005f05670 */
[----:B------:R-:W-:Y:S05]  /*0290*/  @P1 BRA `(.L_x_5) ;  /* 0x0000000000201947 */ /* 0x000fea0003800000 */
[----:B------:R-:W3:Y:S02]  /*02a0*/  LDCU.64 UR4, c[0x0][0x348] ;  /* 0x00006900ff0477ac */ /* 0x000ee40008000a00 */
[----:B---3--:R-:W-:Y:S02]  /*02b0*/  UIADD3 UR6, UP1, UPT, UR4, 0x80, URZ ;  /* 0x0000008004067890 */ /* 0x008fe4000ff3e0ff */
[----:B------:R-:W-:Y:S02]  /*02c0*/  UIADD3 UR4, UP0, UPT, UR4, 0x180, URZ ;  /* 0x0000018004047890 */ /* 0x000fe4000ff1e0ff */
[----:B------:R-:W-:Y:S02]  /*02d0*/  UIADD3.X UR7, UPT, UPT, URZ, UR5, URZ, UP1, !UPT ;  /* 0x00000005ff077290 */ /* 0x000fe40008ffe4ff */
[----:B------:R-:W-:-:S07]  /*02e0*/  UIADD3.X UR5, UPT, UPT, URZ, UR5, URZ, UP0, !UPT ;  /* 0x00000005ff057290 */ /* 0x000fce00087fe4ff */
[----:B------:R3:W-:Y:S02]  /*02f0*/  UTMACCTL.PF [UR6] ;  /* 0x00000000060079b9 */ /* 0x0007e40008040000 */
[----:B------:R3:W-:Y:S02]  /*0300*/  UTMACCTL.PF [UR4] ;  /* 0x00000000040079b9 */ /* 0x0007e40008040000 */
[----:B---3--:R-:W-:Y:S01]  /*0310*/  NOP ;  /* 0x0000000000007918 */ /* 0x008fe20000000000 */
.L_x_5:
[----:B------:R-:W-:Y:S05]  /*0320*/  BSYNC.RECONVERGENT B0 ;  /* 0x0000000000007941 */ /* 0x000fea0003800200 */
.L_x_4:
[----:B------:R-:W-:Y:S04]  /*0330*/  BSSY.RECONVERGENT B0, `(.L_x_6) ;  /* 0x000000a000007945 */ /* 0x000fe80003800200 */
        /* <DEDUP_REMOVED lines=9> */
.L_x_7:
[----:B------:R-:W-:Y:S05]  /*03d0*/  BSYNC.RECONVERGENT B0 ;  /* 0x0000000000007941 */ /* 0x000fea0003800200 */
.L_x_6:
[----:B------:R-:W3:Y:S01]  /*03e0*/  LDCU.64 UR4, c[0x0][0x888] ;  /* 0x00011100ff0477ac */ /* 0x000ee20008000a00 */
[----:B------:R-:W-:Y:S02]  /*03f0*/  UISETP.EQ.U32.AND UP2, UPT, UR8, URZ, UPT ;  /* 0x000000ff0800728c */ /* 0x000fe4000bf42070 */
[----:B------:R-:W-:Y:S02]  /*0400*/  UPLOP3.LUT UP3, UPT, UPT, UPT, UPT, 0x80, 0x8 ;  /* 0x000000000008789c */ /* 0x000fe40003f6f070 */
[----:B---3--:R-:W-:-:S04]  /*0410*/  UISETP.NE.U32.AND UP0, UPT, UR4, URZ, UPT ;  /* 0x000000ff0400728c */ /* 0x008fc8000bf05070 */
[----:B------:R-:W-:-:S04]  /*0420*/  UISETP.NE.AND.EX UP1, UPT, UR5, URZ, UPT, UP0 ;  /* 0x000000ff0500728c */ /* 0x000fc8000bf25300 */
[----:B------:R-:W-:-:S04]  /*0430*/  UISETP.EQ.OR.EX UP4, UPT, UR9, URZ, !UP1, UP2 ;  /* 0x000000ff0900728c */ /* 0x000fc8000cf82720 */
[----:B------:R-:W-:-:S06]  /*0440*/  UP2UR UR4, UPR, URZ, 0x10 ;  /* 0x00000010ff047883 */ /* 0x000fcc0008000000 */
[----:B------:R-:W-:Y:S01]  /*0450*/  MOV R86, UR4 ;  /* 0x0000000400567c02 */ /* 0x000fe20008000f00 */
[----:B------:R-:W-:Y:S06]  /*0460*/  BRA.U !UP4, `(.L_x_8) ;  /* 0x000000010c207547 */ /* 0x000fec000b800000 */
[----:B------:R-:W-:Y:S01]  /*0470*/  UISETP.NE.U32.AND UP2, UPT, UR8, URZ, UPT ;  /* 0x000000ff0800728c */ /* 0x000fe2000bf45070 */
[----:B-----5:R-:W-:Y:S01]  /*0480*/  FSETP.NEU.AND P0, PT, R41, RZ, PT ;  /* 0x000000ff2900720b */ /* 0x020fe20003f0d000 */
[----:B------:R-:W-:Y:S02]  /*0490*/  USEL UR4, URZ, 0xffffffff, UP1 ;  /* 0xffffffffff047887 */ /* 0x000fe40008800000 */
[----:B------:R-:W-:-:S10]  /*04a0*/  UISETP.NE.AND.EX UP2, UPT, UR9, URZ, UPT, UP2 ;  /* 0x000000ff0900728c */ /* 0x000fd4000bf45320 */
[----:B------:R-:W-:Y:S01]  /*04b0*/  VOTEU.ANY UP0, P0 ;  /* 0x0000000000ff7886 */ /* 0x000fe20000000100 */
[----:B------:R-:W-:-:S04]  /*04c0*/  @!UP2 USEL UR4, URZ, 0xffffffff, UP0 ;  /* 0xffffffffff04a887 */ /* 0x000fc80008000000 */
[----:B------:R-:W-:-:S04]  /*04d0*/  ULOP3.LUT UR4, UR4, 0x1, URZ, 0xc0, !UPT ;  /* 0x0000000104047892 */ /* 0x000fc8000f8ec0ff */
[----:B------:R-:W-:-:S11]  /*04e0*/  UISETP.NE.U32.AND UP3, UPT, UR4, 0x1, UPT ;  /* 0x000000010400788c */ /* 0x000fd6000bf65070 */
.L_x_8:
[----:B-1----:R-:W1:Y:S02]  /*04f0*/  SHFL.IDX PT, R2, R85, RZ, 0x1f ;  /* 0x00001fff55027589 */ /* 0x002e6400000e0000 */
[----:B-1----:R-:W-:-:S13]  /*0500*/  ISETP.NE.AND P0, PT, R2, RZ, PT ;  /* 0x000000ff0200720c */ /* 0x002fda0003f05270 */
[----:B------:R-:W-:Y:S05]  /*0510*/  @P0 BRA `(.L_x_9) ;  /* 0x0000000000840947 */ /* 0x000fea0003800000 */
[----:B------:R-:W-:Y:S01]  /*0520*/  ELECT P0, URZ, PT ;  /* 0x0000000000ff782f */ /* 0x000fe20003800000 */
[----:B------:R-:W-:-:S12]  /*0530*/  BSSY.RECONVERGENT B0, `(.L_x_9) ;  /* 0x000001f000007945 */ /* 0x000fd80003800200 */
[----:B------:R-:W-:Y:S05]  /*0540*/  @!P0 BRA `(.L_x_10) ;  /* 0x0000000000748947 */ /* 0x000fea0003800000 */
[----:B------:R-:W1:Y:S01]  /*0550*/  S2UR UR4, SR_CgaCtaId ;  /* 0x00000000000479c3 */ /* 0x000e620000008800 */
[----:B------:R-:W-:Y:S01]  /*0560*/  UMOV UR5, 0x400 ;  /* 0x0000040000057882 */ /* 0x000fe20000000000 */
[----:B------:R-:W-:Y:S01]  /*0570*/  UMOV UR8, 0x1 ;  /* 0x0000000100087882 */ /* 0x000fe20000000000 */
[----:B------:R-:W-:Y:S01]  /*0580*/  UMOV UR6, 0x8 ;  /* 0x0000000800067882 */ /* 0x000fe20000000000 */
[----:B------:R-:W-:-:S04]  /*0590*/  UIADD3 UR8, UPT, UPT, -UR8, 0x100000, URZ ;  /* 0x0010000008087890 */ /* 0x000fc8000fffe1ff */
[----:B------:R-:W-:Y:S02]  /*05a0*/  USHF.L.U32 UR9, UR8, 0xb, URZ ;  /* 0x0000000b08097899 */ /* 0x000fe400080006ff */
[----:B------:R-:W-:Y:S02]  /*05b0*/  USHF.L.U32 UR8, UR8, 0x1, URZ ;  /* 0x0000000108087899 */ /* 0x000fe400080006ff */
[----:B------:R-:W-:-:S04]  /*05c0*/  UIADD3 UR6, UPT, UPT, -UR6, 0x100000, URZ ;  /* 0x0010000006067890 */ /* 0x000fc8000fffe1ff */
[----:B------:R-:W-:Y:S02]  /*05d0*/  USHF.L.U32 UR7, UR6, 0xb, URZ ;  /* 0x0000000b06077899 */ /* 0x000fe400080006ff */
[----:B------:R-:W-:Y:S02]  /*05e0*/  USHF.L.U32 UR6, UR6, 0x1, URZ ;  /* 0x0000000106067899 */ /* 0x000fe400080006ff */
[----:B-1----:R-:W-:Y:S01]  /*05f0*/  ULEA UR4, UR4, UR5, 0x18 ;  /* 0x0000000504047291 */ /* 0x002fe2000f8ec0ff */
[----:B------:R-:W1:Y:S11]  /*0600*/  FENCE.VIEW.ASYNC.S ;  /* 0x00000000000073c6 */ /* 0x000e760000000000 */
[----:B-1----:R1:W3:Y:S01]  /*0610*/  SYNCS.EXCH.64 URZ, [UR4], UR8 ;  /* 0x0000000804ff75b2 */ /* 0x0022e20008000100 */
[----:B------:R1:W4:Y:S01]  /*0620*/  SYNCS.EXCH.64 URZ, [UR4+0x40], UR6 ;  /* 0x0000400604ff75b2 */ /* 0x0003220008000100 */
[----:B------:R1:W1:Y:S01]  /*0630*/  SYNCS.EXCH.64 URZ, [UR4+0x8], UR8 ;  /* 0x0000080804ff75b2 */ /* 0x0002620008000100 */
        /* <DEDUP_REMOVED lines=13> */
[----:B------:R-:W-:Y:S01]  /*0710*/  NOP ;  /* 0x0000000000007918 */ /* 0x000fe20000000000 */
.L_x_10:
[----:B-1----:R-:W-:Y:S05]  /*0720*/  BSYNC.RECONVERGENT B0 ;  /* 0x0000000000007941 */ /* 0x002fea0003800200 */
.L_x_9:
[----:B------:R-:W1:Y:S01]  /*0730*/  SHFL.IDX PT, R2, R85, RZ, 0x1f ;  /* 0x00001fff55027589 */ /* 0x000e6200000e0000 */
[----:B------:R-:W-:Y:S01]  /*0740*/  NOP ;  /* 0x0000000000007918 */ /* 0x000fe20000000000 */
[----:B-1----:R-:W-:-:S13]  /*0750*/  ISETP.NE.AND P0, PT, R2, 0x1, PT ;  /* 0x000000010200780c */ /* 0x002fda0003f05270 */
[----:B------:R-:W-:Y:S05]  /*0760*/  @P0 BRA `(.L_x_11) ;  /* 0x0000000000480947 */ /* 0x000fea0003800000 */
        /* <DEDUP_REMOVED lines=9> */
[----:B------:R-:W-:Y:S01]  /*0800*/  USHF.L.U32 UR6, UR6, 0x1, URZ ;  /* 0x0000000106067899 */ /* 0x000fe200080006ff */
[----:B------:R-:W-:Y:S01]  /*0810*/  ELECT P0, URZ, PT ;  /* 0x0000000000ff782f */ /* 0x000fe20003800000 */
[----:B-1----:R-:W-:Y:S01]  /*0820*/  ULEA UR4, UR4, UR5, 0x18 ;  /* 0x0000000504047291 */ /* 0x002fe2000f8ec0ff */
[----:B------:R-:W1:Y:S11]  /*0830*/  FENCE.VIEW.ASYNC.S ;  /* 0x00000000000073c6 */ /* 0x000e760000000000 */
[----:B-1----:R1:W1:Y:S01]  /*0840*/  SYNCS.EXCH.64 URZ, [UR4+0x80], UR8 ;  /* 0x0000800804ff75b2 */ /* 0x0022620008000100 */
[----:B------:R1:W1:Y:S01]  /*0850*/  SYNCS.EXCH.64 URZ, [UR4+0x90], UR6 ;  /* 0x0000900604ff75b2 */ /* 0x0002620008000100 */
[----:B------:R1:W1:Y:S01]  /*0860*/  SYNCS.EXCH.64 URZ, [UR4+0x88], UR8 ;  /* 0x0000880804ff75b2 */ /* 0x0002620008000100 */
[----:B------:R1:W1:Y:S01]  /*0870*/  SYNCS.EXCH.64 URZ, [UR4+0x98], UR6 ;  /* 0x0000980604ff75b2 */ /* 0x0002620008000100 */
[----:B------:R-:W-:Y:S01]  /*0880*/  NOP ;  /* 0x0000000000007918 */ /* 0x000fe20000000000 */
.L_x_11:
[----:B------:R-:W2:Y:S01]  /*0890*/  SHFL.IDX PT, R2, R85, RZ, 0x1f ;  /* 0x00001fff55027589 */ /* 0x000ea200000e0000 */
[----:B------:R-:W-:Y:S01]  /*08a0*/  NOP ;  /* 0x0000000000007918 */ /* 0x000fe20000000000 */
[----:B--2---:R-:W-:-:S13]  /*08b0*/  ISETP.NE.AND P0, PT, R2, 0x3, PT ;  /* 0x000000030200780c */ /* 0x004fda0003f05270 */
[----:B------:R-:W-:Y:S05]  /*08c0*/  @P0 BRA `(.L_x_12) ;  /* 0x0000000000300947 */ /* 0x000fea0003800000 */
[----:B-1----:R-:W1:Y:S01]  /*08d0*/  S2UR UR4, SR_CgaCtaId ;  /* 0x00000000000479c3 */ /* 0x002e620000008800 */
[----:B------:R-:W-:Y:S01]  /*08e0*/  UMOV UR6, 0x400 ;  /* 0x0000040000067882 */ /* 0x000fe20000000000 */
[----:B------:R-:W-:Y:S01]  /*08f0*/  UMOV UR5, 0x20 ;  /* 0x0000002000057882 */ /* 0x000fe20000000000 */
[----:B------:R-:W-:Y:S01]  /*0900*/  ELECT P0, URZ, PT ;  /* 0x0000000000ff782f */ /* 0x000fe20003800000 */
[----:B-1----:R-:W-:Y:S02]  /*0910*/  ULEA UR6, UR4, UR6, 0x18 ;  /* 0x0000000604067291 */ /* 0x002fe4000f8ec0ff */
[----:B------:R-:W-:-:S04]  /*0920*/  UIADD3 UR4, UPT, UPT, -UR5, 0x100000, URZ ;  /* 0x0010000005047890 */ /* 0x000fc8000fffe1ff */
[----:B------:R-:W-:Y:S02]  /*0930*/  USHF.L.U32 UR5, UR4, 0xb, URZ ;  /* 0x0000000b04057899 */ /* 0x000fe400080006ff */
[----:B------:R-:W-:Y:S01]  /*0940*/  USHF.L.U32 UR4, UR4, 0x1, URZ ;  /* 0x0000000104047899 */ /* 0x000fe200080006ff */
[----:B------:R-:W1:Y:S11]  /*0950*/  FENCE.VIEW.ASYNC.S ;  /* 0x00000000000073c6 */ /* 0x000e760000000000 */
[----:B-1----:R2:W1:Y:S01]  /*0960*/  SYNCS.EXCH.64 URZ, [UR6+0xa0], UR4 ;  /* 0x0000a00406ff75b2 */ /* 0x0024620008000100 */
[----:B------:R2:W1:Y:S02]  /*0970*/  SYNCS.EXCH.64 URZ, [UR6+0xa8], UR4 ;  /* 0x0000a80406ff75b2 */ /* 0x0004640008000100 */
[----:B--2---:R-:W-:Y:S01]  /*0980*/  NOP ;  /* 0x0000000000007918 */ /* 0x004fe20000000000 */
.L_x_12:
[----:B------:R-:W2:Y:S01]  /*0990*/  SHFL.IDX PT, R2, R85, RZ, 0x1f ;  /* 0x00001fff55027589 */ /* 0x000ea200000e0000 */
[----:B------:R-:W-:Y:S01]  /*09a0*/  NOP ;  /* 0x0000000000007918 */ /* 0x000fe20000000000 */
[----:B--2---:R-:W-:-:S13]  /*09b0*/  ISETP.NE.AND P0, PT, R2, 0x4, PT ;  /* 0x000000040200780c */ /* 0x004fda0003f05270 */
[----:B------:R-:W-:Y:S05]  /*09c0*/  @P0 BRA `(.L_x_13) ;  /* 0x00000000004c0947 */ /* 0x000fea0003800000 */
[----:B-1----:R-:W1:Y:S01]  /*09d0*/  S2UR UR6, SR_CgaCtaId ;  /* 0x00000000000679c3 */ /* 0x002e620000008800 */
[----:B------:R-:W-:Y:S01]  /*09e0*/  UMOV UR4, 0x720 ;  /* 0x0000072000047882 */ /* 0x000fe20000000000 */
[----:B------:R-:W-:Y:S01]  /*09f0*/  UMOV UR5, 0x400 ;  /* 0x0000040000057882 */ /* 0x000fe20000000000 */
[----:B------:R-:W-:Y:S01]  /*0a00*/  USEL UR4, UR4, 0x620, UP3 ;  /* 0x0000062004047887 */ /* 0x000fe20009800000 */
[----:B------:R-:W-:Y:S01]  /*0a10*/  UMOV UR8, 0x1 ;  /* 0x0000000100087882 */ /* 0x000fe20000000000 */
[----:B------:R-:W-:Y:S01]  /*0a20*/  ELECT P0, URZ, PT ;  /* 0x0000000000ff782f */ /* 0x000fe20003800000 */
[----:B------:R-:W-:-:S04]  /*0a30*/  UIADD3 UR8, UPT, UPT, -UR8, 0x100000, URZ ;  /* 0x0010000008087890 */ /* 0x000fc8000fffe1ff */
[----:B------:R-:W-:Y:S02]  /*0a40*/  USHF.L.U32 UR9, UR8, 0xb, URZ ;  /* 0x0000000b08097899 */ /* 0x000fe400080006ff */
[----:B------:R-:W-:Y:S02]  /*0a50*/  USHF.L.U32 UR8, UR8, 0x1, URZ ;  /* 0x0000000108087899 */ /* 0x000fe400080006ff */
[----:B-1----:R-:W-:Y:S02]  /*0a60*/  ULEA UR6, UR6, UR5, 0x18 ;  /* 0x0000000506067291 */ /* 0x002fe4000f8ec0ff */
[----:B------:R-:W-:-:S04]  /*0a70*/  UIADD3 UR4, UPT, UPT, -UR4, 0x100000, URZ ;  /* 0x0010000004047890 */ /* 0x000fc8000fffe1ff */
[----:B------:R-:W-:Y:S02]  /*0a80*/  USHF.L.U32 UR5, UR4, 0xb, URZ ;  /* 0x0000000b04057899 */ /* 0x000fe400080006ff */
[----:B------:R-:W-:Y:S01]  /*0a90*/  USHF.L.U32 UR4, UR4, 0x1, URZ ;  /* 0x0000000104047899 */ /* 0x000fe200080006ff */
[----:B------:R-:W1:Y:S03]  /*0aa0*/  FENCE.VIEW.ASYNC.S ;  /* 0x00000000000073c6 */ /* 0x000e660000000000 */
[----:B-1----:R2:W1:Y:S08]  /*0ab0*/  SYNCS.EXCH.64 URZ, [UR6+0xb0], UR8 ;  /* 0x0000b00806ff75b2 */ /* 0x0024700008000100 */
[----:B------:R2:W1:Y:S01]  /*0ac0*/  SYNCS.EXCH.64 URZ, [UR6+0xc0], UR4 ;  /* 0x0000c00406ff75b2 */ /* 0x0004620008000100 */
[----:B------:R2:W1:Y:S01]  /*0ad0*/  SYNCS.EXCH.64 URZ, [UR6+0xb8], UR8 ;  /* 0x0000b80806ff75b2 */ /* 0x0004620008000100 */
[----:B------:R2:W1:Y:S02]  /*0ae0*/  SYNCS.EXCH.64 URZ, [UR6+0xc8], UR4 ;  /* 0x0000c80406ff75b2 */ /* 0x0004640008000100 */
[----:B--2---:R-:W-:Y:S01]  /*0af0*/  NOP ;  /* 0x0000000000007918 */ /* 0x004fe20000000000 */
.L_x_13:
[----:B------:R-:W2:Y:S01]  /*0b00*/  SHFL.IDX PT, R2, R85, RZ, 0x1f ;  /* 0x00001fff55027589 */ /* 0x000ea200000e0000 */
[----:B------:R-:W-:Y:S01]  /*0b10*/  NOP ;  /* 0x0000000000007918 */ /* 0x000fe20000000000 */
[----:B--2---:R-:W-:-:S13]  /*0b20*/  ISETP.NE.AND P0, PT, R2, 0x5, PT ;  /* 0x000000050200780c */ /* 0x004fda0003f05270 */
[----:B------:R-:W-:Y:S05]  /*0b30*/  @P0 BRA `(.L_x_14) ;  /* 0x0000000000580947 */ /* 0x000fea0003800000 */
[----:B-1----:R-:W1:Y:S01]  /*0b40*/  S2UR UR4, SR_CgaCtaId ;  /* 0x00000000000479c3 */ /* 0x002e620000008800 */
        /* <DEDUP_REMOVED lines=16> */
[----:B------:R2:W1:Y:S01]  /*0c50*/  SYNCS.EXCH.64 URZ, [UR4+0xe0], UR8 ;  /* 0x0000e00804ff75b2 */ /* 0x0004620008000100 */
[----:B------:R2:W1:Y:S01]  /*0c60*/  SYNCS.EXCH.64 URZ, [UR4+0x100], UR6 ;  /* 0x0001000604ff75b2 */ /* 0x0004620008000100 */
[----:B------:R2:W1:Y:S01]  /*0c70*/  SYNCS.EXCH.64 URZ, [UR4+0xe8], UR8 ;  /* 0x0000e80804ff75b2 */ /* 0x0004620008000100 */
[----:B------:R2:W1:Y:S02]  /*0c80*/  SYNCS.EXCH.64 URZ, [UR4+0x108], UR6 ;  /* 0x0001080604ff75b2 */ /* 0x0004640008000100 */
[----:B--2---:R-:W-:Y:S01]  /*0c90*/  NOP ;  /* 0x0000000000007918 */ /* 0x004fe20000000000 */
.L_x_14:
[----:B------:R-:W2:Y:S01]  /*0ca0*/  SHFL.IDX PT, R2, R85, RZ, 0x1f ;  /* 0x00001fff55027589 */ /* 0x000ea200000e0000 */
[----:B------:R-:W-:Y:S01]  /*0cb0*/  NOP ;  /* 0x0000000000007918 */ /* 0x000fe20000000000 */
[----:B--2---:R-:W-:-:S13]  /*0cc0*/  ISETP.NE.AND P0, PT, R2, 0x3, PT ;  /* 0x000000030200780c */ /* 0x004fda0003f05270 */
[----:B------:R-:W-:Y:S05]  /*0cd0*/  @P0 BRA `(.L_x_15) ;  /* 0x0000000000380947 */ /* 0x000fea0003800000 */
[----:B------:R-:W2:Y:S01]  /*0ce0*/  S2UR UR5, SR_CgaCtaId ;  /* 0x00000000000579c3 */ /* 0x000ea20000008800 */
[----:B-1----:R-:W-:Y:S01]  /*0cf0*/  UMOV UR4, 0x400 ;  /* 0x0000040000047882 */ /* 0x002fe20000000000 */
[----:B------:R-:W-:Y:S01]  /*0d00*/  UMOV UR6, 0x20 ;  /* 0x0000002000067882 */ /* 0x000fe20000000000 */
[----:B------:R-:W-:Y:S01]  /*0d10*/  ELECT P0, URZ, PT ;  /* 0x0000000000ff782f */ /* 0x000fe20003800000 */
[----:B------:R-:W-:-:S04]  /*0d20*/  UIADD3 UR6, UPT, UPT, -UR6, 0x100000, URZ ;  /* 0x0010000006067890 */ /* 0x000fc8000fffe1ff */
[----:B------:R-:W-:Y:S02]  /*0d30*/  USHF.L.U32 UR7, UR6, 0xb, URZ ;  /* 0x0000000b06077899 */ /* 0x000fe400080006ff */
[----:B------:R-:W-:Y:S02]  /*0d40*/  USHF.L.U32 UR6, UR6, 0x1, URZ ;  /* 0x0000000106067899 */ /* 0x000fe400080006ff */
[----:B--2---:R-:W-:Y:S01]  /*0d50*/  ULEA UR4, UR5, UR4, 0x18 ;  /* 0x0000000405047291 */ /* 0x004fe2000f8ec0ff */
[----:B------:R-:W1:Y:S11]  /*0d60*/  FENCE.VIEW.ASYNC.S ;  /* 0x00000000000073c6 */ /* 0x000e760000000000 */
[----:B-1----:R2:W1:Y:S01]  /*0d70*/  SYNCS.EXCH.64 URZ, [UR4+0x110], UR6 ;  /* 0x0001100604ff75b2 */ /* 0x0024620008000100 */
[----:B------:R2:W1:Y:S01]  /*0d80*/  SYNCS.EXCH.64 URZ, [UR4+0x120], UR6 ;  /* 0x0001200604ff75b2 */ /* 0x0004620008000100 */
[----:B------:R2:W1:Y:S01]  /*0d90*/  SYNCS.EXCH.64 URZ, [UR4+0x118], UR6 ;  /* 0x0001180604ff75b2 */ /* 0x0004620008000100 */
[----:B------:R2:W1:Y:S02]  /*0da0*/  SYNCS.EXCH.64 URZ, [UR4+0x128], UR6 ;  /* 0x0001280604ff75b2 */ /* 0x0004640008000100 */
[----:B--2---:R-:W-:Y:S01]  /*0db0*/  NOP ;  /* 0x0000000000007918 */ /* 0x004fe20000000000 */
.L_x_15:
[----:B-1----:R-:W1:Y:S01]  /*0dc0*/  LDCU UR4, c[0x0][0x36c] ;  /* 0x00006d80ff0477ac */ /* 0x002e620008000800 */
[----:B------:R-:W-:Y:S01]  /*0dd0*/  ISETP.NE.OR P3, PT, R0, 0x2, !P3 ;  /* 0x000000020000780c */ /* 0x000fe20005f65670 */
[----:B------:R-:W-:Y:S01]  /*0de0*/  NOP ;  /* 0x0000000000007918 */ /* 0x000fe20000000000 */
[----:B------:R-:W-:Y:S01]  /*0df0*/  LOP3.LUT R0, R93, 0x1f, RZ, 0xc0, !PT ;  /* 0x0000001f5d007812 */ /* 0x000fe200078ec0ff */
[----:B------:R-:W-:Y:S02]  /*0e00*/  UISETP.NE.AND UP4, UPT, UR18, 0x2, UPT ;  /* 0x000000021200788c */ /* 0x000fe4000bf85270 */
[----:B------:R-:W-:Y:S02]  /*0e10*/  UISETP.NE.AND UP5, UPT, UR18, URZ, UPT ;  /* 0x000000ff1200728c */ /* 0x000fe4000bfa5270 */
[----:B-1----:R-:W-:-:S09]  /*0e20*/  UISETP.EQ.U32.AND UP6, UPT, UR4, 0x1, UPT ;  /* 0x000000010400788c */ /* 0x002fd2000bfc2070 */
[----:B------:R-:W-:Y:S05]  /*0e30*/  BRA.U !UP6, `(.L_x_16) ;  /* 0x000000010e087547 */ /* 0x000fea000b800000 */
[----:B---34-:R-:W-:Y:S01]  /*0e40*/  UCGABAR_ARV ;  /* 0x00000000000079c7 */ /* 0x018fe20008000000 */
[----:B------:R-:W-:Y:S05]  /*0e50*/  BRA `(.L_x_17) ;  /* 0x0000000000047947 */ /* 0x000fea0003800000 */
.L_x_16:
[----:B---34-:R-:W-:Y:S01]  /*0e60*/  NOP ;  /* 0x0000000000007918 */ /* 0x018fe20000000000 */
.L_x_17:
[----:B------:R-:W1:Y:S01]  /*0e70*/  S2UR UR20, SR_CTAID.X ;  /* 0x00000000001479c3 */ /* 0x000e620000002500 */
[----:B------:R-:W-:-:S05]  /*0e80*/  CS2R.32 R3, SR_CgaSize ;  /* 0x0000000000037805 */ /* 0x000fca0000008a00 */
[----:B------:R-:W-:-:S05]  /*0e90*/  IMAD R3, R3, -0xa0, RZ ;  /* 0xffffff6003037824 */ /* 0x000fca00078e02ff */
[----:B------:R-:W-:-:S14]  /*0ea0*/  R2UR UR5, R3 ;  /* 0x00000000030572ca */ /* 0x000fdc00000e0000 */
[----:B------:R-:W2:Y:S01]  /*0eb0*/  LDCU UR5, c[0x0][UR5+0x2b0] ;  /* 0x00005600050577ac */ /* 0x000ea20008000800 */
[----:B------:R-:W-:-:S05]  /*0ec0*/  CS2R.32 R3, SR_CgaSize ;  /* 0x0000000000037805 */ /* 0x000fca0000008a00 */
[----:B------:R-:W-:-:S05]  /*0ed0*/  IMAD R3, R3, -0xa0, RZ ;  /* 0xffffff6003037824 */ /* 0x000fca00078e02ff */
[----:B------:R-:W-:-:S14]  /*0ee0*/  R2UR UR4, R3 ;  /* 0x00000000030472ca */ /* 0x000fdc00000e0000 */
[----:B------:R-:W3:Y:S01]  /*0ef0*/  LDCU UR4, c[0x0][UR4+0x2b4] ;  /* 0x00005680040477ac */ /* 0x000ee20008000800 */
[----:B------:R-:W4:Y:S01]  /*0f00*/  S2UR UR30, SR_CTAID.Y ;  /* 0x00000000001e79c3 */ /* 0x000f220000002600 */
[----:B------:R-:W-:-:S05]  /*0f10*/  CS2R.32 R3, SR_CgaSize ;  /* 0x0000000000037805 */ /* 0x000fca0000008a00 */
[----:B------:R-:W-:-:S05]  /*0f20*/  IMAD R3, R3, -0xa0, RZ ;  /* 0xffffff6003037824 */ /* 0x000fca00078e02ff */
[----:B------:R-:W-:-:S14]  /*0f30*/  R2UR UR59, R3 ;  /* 0x00000000033b72ca */ /* 0x000fdc00000e0000 */
[----:B------:R-:W3:Y:S01]  /*0f40*/  LDCU UR59, c[0x0][UR59+0x2a0] ;  /* 0x000054003b3b77ac */ /* 0x000ee20008000800 */
[----:B------:R-:W-:-:S05]  /*0f50*/  CS2R.32 R3, SR_CgaSize ;  /* 0x0000000000037805 */ /* 0x000fca0000008a00 */
[----:B------:R-:W-:-:S05]  /*0f60*/  IMAD R3, R3, -0xa0, RZ ;  /* 0xffffff6003037824 */ /* 0x000fca00078e02ff */
[----:B------:R-:W-:-:S14]  /*0f70*/  R2UR UR62, R3 ;  /* 0x00000000033e72ca */ /* 0x000fdc00000e0000 */
[----:B------:R-:W3:Y:S01]  /*0f80*/  LDCU UR62, c[0x0][UR62+0x2a4] ;  /* 0x000054803e3e77ac */ /* 0x000ee20008000800 */
[----:B------:R-:W3:Y:S01]  /*0f90*/  S2UR UR7, SR_CgaCtaId ;  /* 0x00000000000779c3 */ /* 0x000ee20000008800 */
[----:B------:R-:W3:Y:S01]  /*0fa0*/  LDCU UR19, c[0x0][0xb24] ;  /* 0x00016480ff1377ac */ /* 0x000ee20008000800 */
[----:B------:R-:W3:Y:S01]  /*0fb0*/  LDCU UR42, c[0x0][0xb24] ;  /* 0x00016480ff2a77ac */ /* 0x000ee20008000800 */
[----:B-1----:R-:W-:Y:S01]  /*0fc0*/  I2FP.F32.U32 R3, UR20 ;  /* 0x0000001400037c45 */ /* 0x002fe20008201000 */
[----:B------:R-:W1:Y:S04]  /*0fd0*/  LDCU UR23, c[0x0][0xb30] ;  /* 0x00016600ff1777ac */ /* 0x000e680008000800 */
[----:B--2---:R-:W-:Y:S01]  /*0fe0*/  FMUL R3, R3, UR5 ;  /* 0x0000000503037c20 */ /* 0x004fe20008400000 */
[----:B----4-:R-:W-:-:S05]  /*0ff0*/  I2FP.F32.U32 R2, UR30 ;  /* 0x0000001e00027c45 */ /* 0x010fca0008201000 */
[----:B------:R-:W2:Y:S01]  /*1000*/  F2I.U32.TRUNC.NTZ R3, R3 ;  /* 0x0000000300037305 */ /* 0x000ea2000020f000 */
[----:B---3--:R-:W-:Y:S01]  /*1010*/  FMUL R2, R2, UR4 ;  /* 0x0000000402027c20 */ /* 0x008fe20008400000 */
[----:B------:R-:W-:-:S06]  /*1020*/  USHF.L.U32 UR28, UR7, 0xb, URZ ;  /* 0x0000000b071c7899 */ /* 0x000fcc00080006ff */
[----:B------:R-:W3:Y:S01]  /*1030*/  F2I.U32.TRUNC.NTZ R2, R2 ;  /* 0x0000000200027305 */ /* 0x000ee2000020f000 */
[----:B------:R-:W-:Y:S01]  /*1040*/  ULOP3.LUT UR28, UR28, 0x3800, URZ, 0xc0, !UPT ;  /* 0x000038001c1c7892 */ /* 0x000fe2000f8ec0ff */
[----:B--2---:R-:W-:Y:S02]  /*1050*/  R2UR UR4, R3 ;  /* 0x00000000030472ca */ /* 0x004fe400000e0000 */
[----:B---3--:R-:W-:Y:S02]  /*1060*/  R2UR UR6, R2 ;  /* 0x00000000020672ca */ /* 0x008fe400000e0000 */
[----:B------:R-:W-:-:S09]  /*1070*/  PRMT R2, RZ, 0x7610, R2 ;  /* 0x00007610ff027816 */ /* 0x000fd20000000002 */
[----:B------:R-:W-:-:S04]  /*1080*/  UIADD3 UR5, UPT, UPT, -UR4, URZ, URZ ;  /* 0x000000ff04057290 */ /* 0x000fc8000fffe1ff */
[----:B------:R-:W-:Y:S02]  /*1090*/  UIMAD UR59, UR59, UR5, UR20 ;  /* 0x000000053b3b72a4 */ /* 0x000fe4000f8e0214 */
[----:B------:R-:W-:-:S04]  /*10a0*/  UIADD3 UR4, UPT, UPT, -UR6, URZ, URZ ;  /* 0x000000ff06047290 */ /* 0x000fc8000fffe1ff */
[----:B------:R-:W-:Y:S01]  /*10b0*/  UIMAD UR62, UR62, UR4, UR30 ;  /* 0x000000043e3e72a4 */ /* 0x000fe2000f8e021e */
[----:B-1----:R-:W-:Y:S11]  /*10c0*/  BRA.U UP5, `(.L_x_18) ;  /* 0x0000000105787547 */ /* 0x002ff6000b800000 */
[----:B------:R-:W-:-:S04]  /*10d0*/  UISETP.NE.AND UP0, UPT, UR62, URZ, UPT ;  /* 0x000000ff3e00728c */ /* 0x000fc8000bf05270 */
[----:B------:R-:W-:Y:S02]  /*10e0*/  USEL UR5, URZ, 0x2, UP0 ;  /* 0x00000002ff057887 */ /* 0x000fe40008000000 */
[----:B------:R-:W-:Y:S02]  /*10f0*/  USEL UR4, URZ, 0x4, UP0 ;  /* 0x00000004ff047887 */ /* 0x000fe40008000000 */
[----:B------:R-:W-:Y:S02]  /*1100*/  USEL UR7, URZ, 0x8, UP0 ;  /* 0x00000008ff077887 */ /* 0x000fe40008000000 */
[----:B------:R-:W-:Y:S02]  /*1110*/  USEL UR6, URZ, 0x10, UP0 ;  /* 0x00000010ff067887 */ /* 0x000fe40008000000 */
[----:B------:R-:W-:Y:S02]  /*1120*/  USEL UR8, URZ, 0x20, UP0 ;  /* 0x00000020ff087887 */ /* 0x000fe40008000000 */
[----:B------:R-:W-:-:S02]  /*1130*/  USEL UR12, URZ, 0x40, UP0 ;  /* 0x00000040ff0c7887 */ /* 0x000fc40008000000 */
[----:B------:R-:W-:Y:S02]  /*1140*/  USEL UR13, URZ, 0x80, UP0 ;  /* 0x00000080ff0d7887 */ /* 0x000fe40008000000 */
[----:B------:R-:W-:-:S04]  /*1150*/  UISETP.NE.AND UP0, UPT, UR62, URZ, UPT ;  /* 0x000000ff3e00728c */ /* 0x000fc8000bf05270 */
[----:B------:R-:W-:-:S04]  /*1160*/  UISETP.EQ.OR UP0, UPT, UR59, URZ, !UP0 ;  /* 0x000000ff3b00728c */ /* 0x000fc8000c702670 */
[----:B------:R-:W-:Y:S02]  /*1170*/  USEL UR11, URZ, 0x1, !UP0 ;  /* 0x00000001ff0b7887 */ /* 0x000fe4000c000000 */
[----:B------:R-:W-:-:S04]  /*1180*/  UISETP.NE.AND UP0, UPT, UR59, 0x1, UPT ;  /* 0x000000013b00788c */ /* 0x000fc8000bf05270 */
[----:B------:R-:W-:Y:S02]  /*1190*/  USEL UR10, UR5, 0x2, UP0 ;  /* 0x00000002050a7887 */ /* 0x000fe40008000000 */
[----:B------:R-:W-:-:S04]  /*11a0*/  UISETP.NE.AND UP0, UPT, UR59, 0x2, UPT ;  /* 0x000000023b00788c */ /* 0x000fc8000bf05270 */
[----:B------:R-:W-:Y:S02]  /*11b0*/  USEL UR4, UR4, 0x4, UP0 ;  /* 0x0000000404047887 */ /* 0x000fe40008000000 */
[----:B------:R-:W-:Y:S02]  /*11c0*/  UISETP.NE.AND UP0, UPT, UR59, 0x3, UPT ;  /* 0x000000033b00788c */ /* 0x000fe4000bf05270 */
[----:B------:R-:W-:Y:S02]  /*11d0*/  UIADD3 UR4, UPT, UPT, UR4, UR10, UR11 ;  /* 0x0000000a04047290 */ /* 0x000fe4000fffe00b */
        /* <DEDUP_REMOVED lines=10> */
[----:B------:R-:W-:-:S04]  /*1280*/  USEL UR5, UR13, 0x80, UP0 ;  /* 0x000000800d057887 */ /* 0x000fc80008000000 */
[----:B------:R-:W-:-:S06]  /*1290*/  UIADD3 UR4, UPT, UPT, UR4, UR5, URZ ;  /* 0x0000000504047290 */ /* 0x000fcc000fffe0ff */
[----:B------:R-:W-:-:S07]  /*12a0*/  MOV R2, UR4 ;  /* 0x0000000400027c02 */ /* 0x000fce0008000f00 */
.L_x_18:
[----:B------:R-:W1:Y:S01]  /*12b0*/  S2UR UR36, SR_CTAID.Z ;  /* 0x00000000002479c3 */ /* 0x000e620000002700 */
[----:B------:R-:W-:-:S09]  /*12c0*/  UISETP.GE.AND UP0, UPT, UR19, 0x1, UPT ;  /* 0x000000011300788c */ /* 0x000fd2000bf06270 */
[----:B------:R-:W-:Y:S05]  /*12d0*/  BRA.U !UP0, `(.L_x_19) ;  /* 0x0000000108d47547 */ /* 0x000fea000b800000 */
[----:B------:R-:W2:Y:S01]  /*12e0*/  LDCU.128 UR12, c[0x0][0xb10] ;  /* 0x00016200ff0c77ac */ /* 0x000ea20008000c00 */
[----:B------:R-:W3:Y:S01]  /*12f0*/  LDCU UR21, c[0x0][0xb0c] ;  /* 0x00016180ff1577ac */ /* 0x000ee20008000800 */
[----:B------:R-:W4:Y:S01]  /*1300*/  LDCU UR6, c[0x0][0x370] ;  /* 0x00006e00ff0677ac */ /* 0x000f220008000800 */
[----:B------:R-:W1:Y:S01]  /*1310*/  LDCU UR7, c[0x0][0x374] ;  /* 0x00006e80ff0777ac */ /* 0x000e620008000800 */
[----:B------:R-:W1:Y:S01]  /*1320*/  LDCU UR22, c[0x0][0xb20] ;  /* 0x00016400ff1677ac */ /* 0x000e620008000800 */
[----:B--2---:R-:W-:Y:S02]  /*1330*/  UIMAD.WIDE.U32 UR4, UR20, UR12, URZ ;  /* 0x0000000c140472a5 */ /* 0x004fe4000f8e00ff */
[----:B---3--:R-:W-:Y:S01]  /*1340*/  UISETP.NE.AND UP0, UPT, UR21, 0x1, UPT ;  /* 0x000000011500788c */ /* 0x008fe2000bf05270 */
[----:B------:R-:W2:Y:S01]  /*1350*/  LDCU.64 UR8, c[0x0][0xb28] ;  /* 0x00016500ff0877ac */ /* 0x000ea20008000a00 */
[----:B----4-:R-:W-:-:S03]  /*1360*/  UIMAD.WIDE.U32 UR10, UR6, UR12, URZ ;  /* 0x0000000c060a72a5 */ /* 0x010fc6000f8e00ff */
[----:B------:R-:W-:Y:S01]  /*1370*/  UMOV UR4, UR5 ;  /* 0x0000000500047c82 */ /* 0x000fe20008000000 */
[----:B------:R-:W-:Y:S02]  /*1380*/  UISETP.NE.AND UP2, UPT, UR19, 0x1, UPT ;  /* 0x000000011300788c */ /* 0x000fe4000bf45270 */
[----:B------:R-:W-:Y:S01]  /*1390*/  USHF.R.U32.HI UR4, URZ, UR13, UR4 ;  /* 0x0000000dff047299 */ /* 0x000fe20008011604 */
[----:B------:R-:W-:Y:S01]  /*13a0*/  UMOV UR10, UR11 ;  /* 0x0000000b000a7c82 */ /* 0x000fe20008000000 */
[----:B------:R-:W-:Y:S02]  /*13b0*/  UIMAD.WIDE.U32 UR16, UR30, UR15, URZ ;  /* 0x0000000f1e1072a5 */ /* 0x000fe4000f8e00ff */
[----:B------:R-:W-:Y:S02]  /*13c0*/  USEL UR5, UR20, UR4, !UP0 ;  /* 0x0000000414057287 */ /* 0x000fe4000c000000 */
[----:B------:R-:W-:Y:S02]  /*13d0*/  @UP0 USHF.R.U32.HI UR6, URZ, UR13, UR10 ;  /* 0x0000000dff060299 */ /* 0x000fe4000801160a */
[----:B------:R-:W-:-:S02]  /*13e0*/  UISETP.NE.AND UP0, UPT, UR14, 0x1, UPT ;  /* 0x000000010e00788c */ /* 0x000fc4000bf05270 */
[----:B-1----:R-:W-:Y:S02]  /*13f0*/  UIMAD.WIDE.U32 UR10, UR7, UR15, URZ ;  /* 0x0000000f070a72a5 */ /* 0x002fe4000f8e00ff */
[----:B--2---:R-:W-:Y:S01]  /*1400*/  UIMAD.WIDE.U32 UR12, UR6, UR8, URZ ;  /* 0x00000008060c72a5 */ /* 0x004fe2000f8e00ff */
[----:B------:R-:W-:Y:S02]  /*1410*/  UMOV UR4, UR17 ;  /* 0x0000001100047c82 */ /* 0x000fe40008000000 */
[----:B------:R-:W-:Y:S02]  /*1420*/  USHF.R.U32.HI UR4, URZ, UR22, UR4 ;  /* 0x00000016ff047299 */ /* 0x000fe40008011604 */
[----:B------:R-:W-:Y:S02]  /*1430*/  UMOV UR10, UR11 ;  /* 0x0000000b000a7c82 */ /* 0x000fe40008000000 */
[----:B------:R-:W-:Y:S01]  /*1440*/  UMOV UR12, UR13 ;  /* 0x0000000d000c7c82 */ /* 0x000fe20008000000 */
[----:B------:R-:W-:-:S02]  /*1450*/  @UP0 USHF.R.U32.HI UR7, URZ, UR22, UR10 ;  /* 0x00000016ff070299 */ /* 0x000fc4000801160a */
[----:B------:R-:W-:Y:S02]  /*1460*/  USEL UR4, UR30, UR4, !UP0 ;  /* 0x000000041e047287 */ /* 0x000fe4000c000000 */
[----:B------:R-:W-:Y:S02]  /*1470*/  UIMAD.WIDE.U32 UR10, UR7, UR8, URZ ;  /* 0x00000008070a72a5 */ /* 0x000fe4000f8e00ff */
[----:B------:R-:W-:Y:S02]  /*1480*/  @UP2 USHF.R.U32.HI UR6, URZ, UR9, UR12 ;  /* 0x00000009ff062299 */ /* 0x000fe4000801160c */
[----:B------:R-:W-:-:S03]  /*1490*/  UIMAD.WIDE.U32 UR12, UR4, UR8, URZ ;  /* 0x00000008040c72a5 */ /* 0x000fc6000f8e00ff */
[----:B------:R-:W-:Y:S02]  /*14a0*/  UMOV UR10, UR11 ;  /* 0x0000000b000a7c82 */ /* 0x000fe40008000000 */
[----:B------:R-:W-:Y:S02]  /*14b0*/  @UP2 USHF.R.U32.HI UR7, URZ, UR9, UR10 ;  /* 0x00000009ff072299 */ /* 0x000fe4000801160a */
[----:B------:R-:W-:Y:S02]  /*14c0*/  UIMAD UR10, UR6, UR19, URZ ;  /* 0x00000013060a72a4 */ /* 0x000fe4000f8e02ff */
[----:B------:R-:W-:-:S04]  /*14d0*/  UIMAD UR7, UR7, UR19, URZ ;  /* 0x00000013070772a4 */ /* 0x000fc8000f8e02ff */
[----:B------:R-:W-:-:S03]  /*14e0*/  UISETP.GE.AND UP0, UPT, UR4, UR7, UPT ;  /* 0x000000070400728c */ /* 0x000fc6000bf06270 */
[----:B------:R-:W-:Y:S01]  /*14f0*/  UMOV UR7, UR13 ;  /* 0x0000000d00077c82 */ /* 0x000fe20008000000 */
[----:B------:R-:W-:Y:S02]  /*1500*/  UISETP.GE.OR UP0, UPT, UR5, UR10, UP0 ;  /* 0x0000000a0500728c */ /* 0x000fe40008706670 */
[----:B------:R-:W-:Y:S02]  /*1510*/  UIMAD.WIDE.U32 UR10, UR5, UR8, URZ ;  /* 0x00000008050a72a5 */ /* 0x000fe4000f8e00ff */
[----:B------:R-:W-:Y:S02]  /*1520*/  USHF.R.U32.HI UR7, URZ, UR9, UR7 ;  /* 0x00000009ff077299 */ /* 0x000fe40008011607 */
[----:B------:R-:W-:Y:S02]  /*1530*/  UIADD3 UR10, UPT, UPT, -UR4, URZ, URZ ;  /* 0x000000ff040a7290 */ /* 0x000fe4000fffe1ff */
[----:B------:R-:W-:Y:S02]  /*1540*/  USEL UR7, UR4, UR7, !UP2 ;  /* 0x0000000704077287 */ /* 0x000fe4000d000000 */
[----:B------:R-:W-:Y:S01]  /*1550*/  UIMAD UR10, UR14, UR10, UR30 ;  /* 0x0000000a0e0a72a4 */ /* 0x000fe2000f8e021e */
[----:B------:R-:W-:Y:S01]  /*1560*/  @!UP0 UMOV UR8, UR11 ;  /* 0x0000000b00088c82 */ /* 0x000fe20008000000 */
[----:B------:R-:W-:-:S02]  /*1570*/  UIADD3 UR11, UPT, UPT, -UR5, URZ, URZ ;  /* 0x000000ff050b7290 */ /* 0x000fc4000fffe1ff */
[----:B------:R-:W-:Y:S02]  /*1580*/  @!UP0 USHF.R.U32.HI UR8, URZ, UR9, UR8 ;  /* 0x00000009ff088299 */ /* 0x000fe40008011608 */
[----:B------:R-:W-:Y:S02]  /*1590*/  UIADD3 UR9, UPT, UPT, -UR7, URZ, URZ ;  /* 0x000000ff07097290 */ /* 0x000fe4000fffe1ff */
[----:B------:R-:W-:Y:S02]  /*15a0*/  @!UP0 USEL UR8, UR5, UR8, !UP2 ;  /* 0x0000000805088287 */ /* 0x000fe4000d000000 */
[----:B------:R-:W-:Y:S02]  /*15b0*/  UIMAD UR9, UR19, UR9, UR4 ;  /* 0x00000009130972a4 */ /* 0x000fe4000f8e0204 */
[----:B------:R-:W-:Y:S02]  /*15c0*/  @!UP0 UIADD3 UR7, UPT, UPT, UR7, -UR8, URZ ;  /* 0x8000000807078290 */ /* 0x000fe4000fffe0ff */
[----:B------:R-:W-:-:S02]  /*15d0*/  @!UP0 UIMAD UR6, UR9, UR6, UR8 ;  /* 0x00000006090682a4 */ /* 0x000fc4000f8e0208 */
[----:B------:R-:W-:Y:S02]  /*15e0*/  @!UP0 UIMAD UR4, UR7, UR19, UR5 ;  /* 0x00000013070482a4 */ /* 0x000fe4000f8e0205 */
[----:B------:R-:W-:Y:S02]  /*15f0*/  UIMAD UR20, UR21, UR11, UR20 ;  /* 0x0000000b151472a4 */ /* 0x000fe4000f8e0214 */
[----:B------:R-:W-:Y:S01]  /*1600*/  UIMAD UR30, UR4, UR14, UR10 ;  /* 0x0000000e041e72a4 */ /* 0x000fe2000f8e020a */
[----:B------:R-:W-:Y:S02]  /*1610*/  @!UP0 UMOV UR5, UR6 ;  /* 0x0000000600058c82 */ /* 0x000fe40008000000 */
[----:B------:R-:W-:-:S12]  /*1620*/  UIMAD UR20, UR5, UR21, UR20 ;  /* 0x00000015051472a4 */ /* 0x000fd8000f8e0214 */
.L_x_19:
[----:B------:R-:W-:-:S09]  /*1630*/  UISETP.NE.AND UP0, UPT, UR23, 0x1, UPT ;  /* 0x000000011700788c */ /* 0x000fd2000bf05270 */
[----:B------:R-:W-:Y:S05]  /*1640*/  BRA.U UP0, `(.L_x_20) ;  /* 0x0000000100407547 */ /* 0x000fea000b800000 */
[----:B------:R-:W2:Y:S01]  /*1650*/  LDCU.128 UR8, c[0x0][0xb10] ;  /* 0x00016200ff0877ac */ /* 0x000ea20008000c00 */
[----:B------:R-:W3:Y:S01]  /*1660*/  LDCU UR12, c[0x0][0xb0c] ;  /* 0x00016180ff0c77ac */ /* 0x000ee20008000800 */
[----:B------:R-:W4:Y:S01]  /*1670*/  LDCU UR13, c[0x0][0xb20] ;  /* 0x00016400ff0d77ac */ /* 0x000f220008000800 */
[----:B--2---:R-:W-:Y:S02]  /*1680*/  UIMAD.WIDE.U32 UR4, UR20, UR8, URZ ;  /* 0x00000008140472a5 */ /* 0x004fe4000f8e00ff */
[----:B------:R-:W-:Y:S02]  /*1690*/  UIMAD.WIDE.U32 UR6, UR30, UR11, URZ ;  /* 0x0000000b1e0672a5 */ /* 0x000fe4000f8e00ff */
[----:B---3--:R-:W-:Y:S02]  /*16a0*/  UISETP.NE.AND UP0, UPT, UR12, 0x1, UPT ;  /* 0x000000010c00788c */ /* 0x008fe4000bf05270 */
[----:B------:R-:W-:-:S03]  /*16b0*/  USHF.R.U32.HI UR5, URZ, UR9, UR5 ;  /* 0x00000009ff057299 */ /* 0x000fc60008011605 */
[----:B------:R-:W-:Y:S01]  /*16c0*/  UMOV UR4, UR7 ;  /* 0x0000000700047c82 */ /* 0x000fe20008000000 */
[----:B------:R-:W-:Y:S02]  /*16d0*/  USEL UR5, UR20, UR5, !UP0 ;  /* 0x0000000514057287 */ /* 0x000fe4000c000000 */
[----:B------:R-:W-:Y:S02]  /*16e0*/  UISETP.NE.AND UP0, UPT, UR10, 0x1, UPT ;  /* 0x000000010a00788c */ /* 0x000fe4000bf05270 */
[----:B----4-:R-:W-:-:S04]  /*16f0*/  USHF.R.U32.HI UR4, URZ, UR13, UR4 ;  /* 0x0000000dff047299 */ /* 0x010fc80008011604 */
[----:B------:R-:W-:-:S04]  /*1700*/  USEL UR4, UR30, UR4, !UP0 ;  /* 0x000000041e047287 */ /* 0x000fc8000c000000 */
[----:B------:R-:W-:Y:S02]  /*1710*/  UIADD3 UR6, UPT, UPT, UR5, -UR4, URZ ;  /* 0x8000000405067290 */ /* 0x000fe4000fffe0ff */
[----:B------:R-:W-:Y:S02]  /*1720*/  UIADD3 UR4, UPT, UPT, -UR5, UR4, URZ ;  /* 0x0000000405047290 */ /* 0x000fe4000fffe1ff */
[----:B------:R-:W-:Y:S02]  /*1730*/  UIMAD UR30, UR6, UR10, UR30 ;  /* 0x0000000a061e72a4 */ /* 0x000fe4000f8e021e */
[----:B------:R-:W-:-:S12]  /*1740*/  UIMAD UR20, UR4, UR12, UR20 ;  /* 0x0000000c041472a4 */ /* 0x000fd8000f8e0214 */
.L_x_20:
[----:B------:R-:W-:Y:S01]  /*1750*/  UISETP.NE.AND UP0, UPT, UR18, 0x2, UPT ;  /* 0x000000021200788c */ /* 0x000fe2000bf05270 */
[----:B------:R-:W-:Y:S09]  /*1760*/  BRA.U !UP6, `(.L_x_21) ;  /* 0x000000010e0c7547 */ /* 0x000ff2000b800000 */
[----:B------:R-:W-:Y:S01]  /*1770*/  UCGABAR_WAIT ;  /* 0x0000000000007dc7 */ /* 0x000fe20008000000 */
[----:B------:R-:W-:Y:S01]  /*1780*/  CCTL.IVALL ;  /* 0x00000000ff00798f */ /* 0x000fe20002000000 */
[----:B------:R-:W-:Y:S05]  /*1790*/  BRA `(.L_x_22) ;  /* 0x0000000000047947 */ /* 0x000fea0003800000 */
.L_x_21:
[----:B------:R-:W-:Y:S06]  /*17a0*/  BAR.SYNC.DEFER_BLOCKING 0x0 ;  /* 0x0000000000007b1d */ /* 0x000fec0000010000 */
.L_x_22:
[----:B------:R-:W-:Y:S05]  /*17b0*/  BRA.U UP0, `(.L_x_23) ;  /* 0x0000001500487547 */ /* 0x000fea000b800000 */
[----:B------:R-:W2:Y:S01]  /*17c0*/  LDCU UR6, c[0x0][0x38c] ;  /* 0x00007180ff0677ac */ /* 0x000ea20008000800 */
[----:B------:R-:W3:Y:S01]  /*17d0*/  S2UR UR8, SR_CgaCtaId ;  /* 0x00000000000879c3 */ /* 0x000ee20000008800 */
[----:B------:R-:W-:Y:S01]  /*17e0*/  PLOP3.LUT P1, PT, PT, PT, UP3, 0x80, 0x8 ;  /* 0x000000000008781c */ /* 0x000fe20003f2f038 */
[----:B------:R-:W-:Y:S01]  /*17f0*/  IMAD.MOV.U32 R12, RZ, RZ, 0x1 ;  /* 0x00000001ff0c7424 */ /* 0x000fe200078e00ff */
[----:B------:R-:W-:Y:S01]  /*1800*/  UMOV UR7, 0x400 ;  /* 0x0000040000077882 */ /* 0x000fe20000000000 */
[----:B------:R-:W-:Y:S01]  /*1810*/  UISETP.NE.AND UP1, UPT, UR18, URZ, UPT ;  /* 0x000000ff1200728c */ /* 0x000fe2000bf25270 */
[----:B------:R-:W-:Y:S01]  /*1820*/  ISETP.EQ.OR P2, PT, R0, RZ, P3 ;  /* 0x000000ff0000720c */ /* 0x000fe20001f42670 */
[----:B------:R-:W-:Y:S01]  /*1830*/  USEL UR24, URZ, 0x1, UP4 ;  /* 0x00000001ff187887 */ /* 0x000fe2000a000000 */
[----:B------:R-:W-:Y:S02]  /*1840*/  PLOP3.LUT P1, PT, P1, PT, PT, 0x8, 0x80 ;  /* 0x000000000080781c */ /* 0x000fe40000f2e170 */
[----:B------:R-:W-:Y:S01]  /*1850*/  CS2R R10, SRZ ;  /* 0x00000000000a7805 */ /* 0x000fe2000001ff00 */
[----:B------:R-:W-:Y:S01]  /*1860*/  IMAD.MOV.U32 R9, RZ, RZ, RZ ;  /* 0x000000ffff097224 */ /* 0x000fe200078e00ff */
[----:B------:R-:W4:Y:S01]  /*1870*/  LDCU UR40, c[0x0][0x370] ;  /* 0x00006e00ff2877ac */ /* 0x000f220008000800 */
[----:B------:R-:W-:Y:S01]  /*1880*/  IMAD.MOV.U32 R8, RZ, RZ, 0x1 ;  /* 0x00000001ff087424 */ /* 0x000fe200078e00ff */
[----:B------:R-:W1:Y:S01]  /*1890*/  LDCU.64 UR26, c[0x0][0x348] ;  /* 0x00006900ff1a77ac */ /* 0x000e620008000a00 */
[----:B--2---:R-:W-:-:S02]  /*18a0*/  UIADD3 UR5, UPT, UPT, UR6, 0x7f, URZ ;  /* 0x0000007f06057890 */ /* 0x004fc4000fffe0ff */
[----:B------:R-:W-:Y:S02]  /*18b0*/  USHF.R.U32.HI UR45, URZ, 0x7, UR28 ;  /* 0x00000007ff2d7899 */ /* 0x000fe4000801161c */
[----:B------:R-:W-:Y:S02]  /*18c0*/  USHF.R.S32.HI UR4, URZ, 0x1f, UR5 ;  /* 0x0000001fff047899 */ /* 0x000fe40008011405 */
[----:B---3--:R-:W-:Y:S02]  /*18d0*/  ULEA UR7, UR8, UR7, 0x18 ;  /* 0x0000000708077291 */ /* 0x008fe4000f8ec0ff */
[----:B------:R-:W-:Y:S02]  /*18e0*/  ULEA.HI UR4, UR4, UR5, URZ, 0x7 ;  /* 0x0000000504047291 */ /* 0x000fe4000f8f38ff */
[----:B------:R-:W-:Y:S02]  /*18f0*/  UIADD3 UR46, UPT, UPT, UR6, 0xfe, URZ ;  /* 0x000000fe062e7890 */ /* 0x000fe4000fffe0ff */
[----:B------:R-:W-:-:S02]  /*1900*/  USHF.R.S32.HI UR43, URZ, 0x7, UR4 ;  /* 0x00000007ff2b7899 */ /* 0x000fc40008011404 */
[----:B------:R-:W-:Y:S02]  /*1910*/  UIADD3 UR4, UPT, UPT, UR6, -0x1, URZ ;  /* 0xffffffff06047890 */ /* 0x000fe4000fffe0ff */
[----:B------:R-:W-:Y:S02]  /*1920*/  UISETP.LT.U32.AND UP0, UPT, UR43, 0x8, UPT ;  /* 0x000000082b00788c */ /* 0x000fe4000bf01070 */
[----:B------:R-:W-:Y:S02]  /*1930*/  UISETP.GE.U32.AND UP2, UPT, UR4, -0xff, UPT ;  /* 0xffffff010400788c */ /* 0x000fe4000bf46070 */
[----:B------:R-:W-:Y:S01]  /*1940*/  USEL UR41, UR43, 0x8, UP0 ;  /* 0x000000082b297887 */ /* 0x000fe20008000000 */
[----:B------:R-:W2:Y:S03]  /*1950*/  LDCU UR39, c[0x0][0x374] ;  /* 0x00006e80ff2777ac */ /* 0x000ea60008000800 */
[----:B------:R-:W-:-:S02]  /*1960*/  UIADD3 UR21, UPT, UPT, UR41, -0x1, URZ ;  /* 0xffffffff29157890 */ /* 0x000fc4000fffe0ff */
[----:B------:R-:W-:-:S03]  /*1970*/  USEL UR24, UR24, 0x2, UP1 ;  /* 0x0000000218187887 */ /* 0x000fc60008800000 */
[----:B------:R-:W-:Y:S02]  /*1980*/  @UP2 UIADD3 UR21, UPT, UPT, UR41, URZ, URZ ;  /* 0x000000ff29152290 */ /* 0x000fe4000fffe0ff */
[----:B------:R-:W-:Y:S02]  /*1990*/  UIADD3 UR29, UPT, UPT, UR7, 0x14400, UR28 ;  /* 0x00014400071d7890 */ /* 0x000fe4000fffe01c */
[----:B------:R-:W-:Y:S02]  /*19a0*/  UIADD3 UR44, UPT, UPT, UR43, -UR41, URZ ;  /* 0x800000292b2c7290 */ /* 0x000fe4000fffe0ff */
[----:B------:R-:W-:Y:S01]  /*19b0*/  UIADD3 UR21, UPT, UPT, UR21, 0x1, URZ ;  /* 0x0000000115157890 */ /* 0x000fe2000fffe0ff */
[----:B-1--4-:R-:W-:-:S11]  /*19c0*/  UMOV UR5, URZ ;  /* 0x000000ff00057c82 */ /* 0x012fd60008000000 */
.L_x_43:
[----:B-1----:R-:W1:Y:S02]  /*19d0*/  S2UR UR4, SR_CgaCtaId ;  /* 0x00000000000479c3 */ /* 0x002e640000008800 */
[----:B-1----:R-:W-:-:S09]  /*19e0*/  UISETP.NE.AND UP0, UPT, UR4, URZ, UPT ;  /* 0x000000ff0400728c */ /* 0x002fd2000bf05270 */
[----:B------:R-:W-:Y:S05]  /*19f0*/  BRA.U UP0, `(.L_x_24) ;  /* 0x0000000100287547 */ /* 0x000fea000b800000 */
[----:B------:R-:W-:Y:S02]  /*1a00*/  LEA R0, R9, UR7, 0x3 ;  /* 0x0000000709007c11 */ /* 0x000fe4000f8e18ff */
[----:B------:R-:W-:-:S04]  /*1a10*/  SHF.L.U32 R3, R8, 0x1f, RZ ;  /* 0x0000001f08037819 */ /* 0x000fc800000006ff */
[----:B------:R-:W1:Y:S02]  /*1a20*/  SYNCS.PHASECHK.TRANS64.TRYWAIT P0, [R0+URZ+0x120], R3 ;  /* 0x00012003000075a7 */ /* 0x000e6400080011ff */
[----:B-1----:R-:W-:Y:S05]  /*1a30*/  @!P0 BRA `(.L_x_25) ;  /* 0x0000006000ac8947 */ /* 0x002fea0003800000 */
.L_x_117:
[----:B------:R3:W-:Y:S01]  /*1a40*/  SYNCS.ARRIVE.TRANS64.A1T0 RZ, [R0+URZ+0x110], RZ ;  /* 0x000110ff00ff79a7 */ /* 0x0007e200081000ff */
[----:B------:R-:W-:-:S05]  /*1a50*/  VIADD R9, R9, 0x1 ;  /* 0x0000000109097836 */ /* 0x000fca0000000000 */
[----:B------:R-:W-:-:S04]  /*1a60*/  ISETP.NE.AND P0, PT, R9, 0x2, PT ;  /* 0x000000020900780c */ /* 0x000fc80003f05270 */
[----:B-1----:R-:W-:Y:S02]  /*1a70*/  SEL R3, RZ, 0x1, P0 ;  /* 0x00000001ff037807 */ /* 0x002fe40000000000 */
[----:B------:R-:W-:Y:S02]  /*1a80*/  SEL R9, R9, RZ, P0 ;  /* 0x000000ff09097207 */ /* 0x000fe40000000000 */
[----:B------:R-:W-:-:S07]  /*1a90*/  LOP3.LUT R8, R8, R3, RZ, 0x3c, !PT ;  /* 0x0000000308087212 */ /* 0x000fce00078e3cff */
.L_x_24:
[----:B------:R-:W-:Y:S01]  /*1aa0*/  ULEA UR4, UR5, UR7, 0x3 ;  /* 0x0000000705047291 */ /* 0x000fe2000f8e18ff */
[----:B---3--:R-:W-:Y:S01]  /*1ab0*/  SHF.L.U32 R0, R12, 0x1f, RZ ;  /* 0x0000001f0c007819 */ /* 0x008fe200000006ff */
[----:B------:R-:W-:Y:S02]  /*1ac0*/  UISETP.GE.U32.AND UP0, UPT, UR46, 0xff, UPT ;  /* 0x000000ff2e00788c */ /* 0x000fe4000bf06070 */
[----:B------:R-:W-:Y:S02]  /*1ad0*/  USHF.L.U32 UR35, UR20, 0x6, URZ ;  /* 0x0000000614237899 */ /* 0x000fe400080006ff */
[----:B------:R-:W-:Y:S01]  /*1ae0*/  ULEA UR19, UR30, UR45, 0x7 ;  /* 0x0000002d1e137291 */ /* 0x000fe2000f8e38ff */
[----:B------:R-:W-:Y:S02]  /*1af0*/  UMOV UR13, URZ ;  /* 0x000000ff000d7c82 */ /* 0x000fe40008000000 */
[----:B------:R1:W3:Y:S02]  /*1b00*/  SYNCS.PHASECHK.TRANS64.TRYWAIT P0, [UR4+0x40], R0 ;  /* 0x00004000ff0075a7 */ /* 0x0002e40008001104 */
[----:B------:R-:W-:Y:S07]  /*1b10*/  BRA.U !UP0, `(.L_x_26) ;  /* 0x0000000108bc7547 */ /* 0x000fee000b800000 */
[----:B------:R-:W-:Y:S01]  /*1b20*/  UMOV UR6, URZ ;  /* 0x000000ff00067c82 */ /* 0x000fe20008000000 */
[----:B------:R-:W-:-:S05]  /*1b30*/  UMOV UR4, UR5 ;  /* 0x0000000500047c82 */ /* 0x000fca0008000000 */
.L_x_32:
[----:B------:R-:W-:Y:S01]  /*1b40*/  ULEA UR33, UR4, UR7, 0x3 ;  /* 0x0000000704217291 */ /* 0x000fe2000f8e18ff */
[----:B---3--:R-:W-:Y:S01]  /*1b50*/  @!P3 MOV R2, 0x6000 ;  /* 0x000060000002b802 */ /* 0x008fe20000000f00 */
[----:B-1-34-:R-:W-:Y:S10]  /*1b60*/  @P0 BRA `(.L_x_27) ;  /* 0x00000000000c0947 */ /* 0x01aff40003800000 */
[----:B------:R-:W-:-:S04]  /*1b70*/  SHF.L.U32 R3, R12, 0x1f, RZ ;  /* 0x0000001f0c037819 */ /* 0x000fc800000006ff */
[----:B------:R-:W3:Y:S02]  /*1b80*/  SYNCS.PHASECHK.TRANS64.TRYWAIT P0, [UR33+0x40], R3 ;  /* 0x00004003ff0075a7 */ /* 0x000ee40008001121 */
[----:B---3--:R-:W-:Y:S05]  /*1b90*/  @!P0 BRA `(.L_x_28) ;  /* 0x0000006000688947 */ /* 0x008fea0003800000 */
.L_x_27:
[----:B------:R3:W-:Y:S01]  /*1ba0*/  @!P3 SYNCS.ARRIVE.TRANS64 RZ, [UR33], R2 ;  /* 0x00000002ffffb9a7 */ /* 0x0007e20008000021 */
[----:B------:R-:W-:-:S04]  /*1bb0*/  ULOP3.LUT UR5, UR24, 0x2, URZ, 0xfc, !UPT ;  /* 0x0000000218057892 */ /* 0x000fc8000f8efcff */
[----:B------:R-:W-:-:S09]  /*1bc0*/  UISETP.NE.AND UP0, UPT, UR5, 0x2, UPT ;  /* 0x000000020500788c */ /* 0x000fd2000bf05270 */
[----:B------:R-:W-:Y:S05]  /*1bd0*/  BRA.U UP0, `(.L_x_29) ;  /* 0x0000000100047547 */ /* 0x000fea000b800000 */
[----:B--2---:R-:W-:Y:S05]  /*1be0*/  BPT.TRAP 0x1 ;  /* 0x000000040000795c */ /* 0x004fea0000300000 */
.L_x_29:
[----:B------:R-:W-:Y:S04]  /*1bf0*/  BSSY.RECONVERGENT B0, `(.L_x_30) ;  /* 0x0000003000007945 */ /* 0x000fe80003800200 */
[----:B------:R-:W-:Y:S05]  /*1c00*/  @P2 BRA `(.L_x_31) ;  /* 0x0000000000042947 */ /* 0x000fea0003800000 */
[----:B--2---:R-:W-:Y:S05]  /*1c10*/  BPT.TRAP 0x1 ;  /* 0x000000040000795c */ /* 0x004fea0000300000 */
.L_x_31:
[----:B--2---:R-:W-:Y:S05]  /*1c20*/  BSYNC.RECONVERGENT B0 ;  /* 0x0000000000007941 */ /* 0x004fea0003800200 */
.L_x_30:
[----:B------:R-:W-:Y:S02]  /*1c30*/  UIADD3 UR5, UPT, UPT, UR4, 0x1, URZ ;  /* 0x0000000104057890 */ /* 0x000fe4000fffe0ff */
[----:B------:R-:W-:Y:S02]  /*1c40*/  USHF.L.U32 UR34, UR6, 0x7, URZ ;  /* 0x0000000706227899 */ /* 0x000fe400080006ff */
[----:B------:R-:W-:Y:S02]  /*1c50*/  UISETP.NE.AND UP0, UPT, UR5, 0x8, UPT ;  /* 0x000000080500788c */ /* 0x000fe4000bf05270 */
[----:B------:R-:W-:Y:S02]  /*1c60*/  UIADD3 UR6, UPT, UPT, UR6, 0x1, URZ ;  /* 0x0000000106067890 */ /* 0x000fe4000fffe0ff */
[----:B------:R-:W-:Y:S02]  /*1c70*/  USEL UR9, URZ, 0x1, UP0 ;  /* 0x00000001ff097887 */ /* 0x000fe40008000000 */
[----:B------:R-:W-:-:S02]  /*1c80*/  USEL UR5, UR5, URZ, UP0 ;  /* 0x000000ff05057287 */ /* 0x000fc40008000000 */
[----:B------:R-:W-:Y:S02]  /*1c90*/  ULEA UR32, UR4, UR7, 0xd ;  /* 0x0000000704207291 */ /* 0x000fe4000f8e68ff */
[----:B------:R-:W-:Y:S01]  /*1ca0*/  ULEA UR8, UR5, UR7, 0x3 ;  /* 0x0000000705087291 */ /* 0x000fe2000f8e18ff */
[----:B------:R-:W-:Y:S01]  /*1cb0*/  LOP3.LUT R12, R12, UR9, RZ, 0x3c, !PT ;  /* 0x000000090c0c7c12 */ /* 0x000fe2000f8e3cff */
[----:B------:R-:W-:Y:S02]  /*1cc0*/  UIADD3 UR10, UP1, UPT, UR26, 0x80, URZ ;  /* 0x000000801a0a7890 */ /* 0x000fe4000ff3e0ff */
[----:B------:R-:W-:Y:S01]  /*1cd0*/  ULEA UR16, UR4, UR28, 0xe ;  /* 0x0000001c04107291 */ /* 0x000fe2000f8e70ff */
[----:B-1----:R-:W-:Y:S01]  /*1ce0*/  SHF.L.U32 R0, R12, 0x1f, RZ ;  /* 0x0000001f0c007819 */ /* 0x002fe200000006ff */
[----:B------:R-:W-:Y:S02]  /*1cf0*/  UIADD3.X UR11, UPT, UPT, URZ, UR27, URZ, UP1, !UPT ;  /* 0x0000001bff0b7290 */ /* 0x000fe40008ffe4ff */
[----:B------:R-:W-:Y:S01]  /*1d00*/  UIADD3 UR32, UPT, UPT, UR32, 0x4400, URZ ;  /* 0x0000440020207890 */ /* 0x000fe2000fffe0ff */
[----:B------:R4:W1:Y:S01]  /*1d10*/  SYNCS.PHASECHK.TRANS64.TRYWAIT P0, [UR8+0x40], R0 ;  /* 0x00004000ff0075a7 */ /* 0x0008620008001108 */
[----:B------:R-:W-:-:S02]  /*1d20*/  UIADD3 UR8, UP0, UPT, UR26, 0x180, URZ ;  /* 0x000001801a087890 */ /* 0x000fc4000ff1e0ff */
[----:B------:R-:W-:Y:S02]  /*1d30*/  UIADD3 UR16, UPT, UPT, UR7, 0x14400, UR16 ;  /* 0x0001440007107890 */ /* 0x000fe4000fffe010 */
[----:B------:R-:W-:Y:S02]  /*1d40*/  UIADD3.X UR9, UPT, UPT, URZ, UR27, URZ, UP0, !UPT ;  /* 0x0000001bff097290 */ /* 0x000fe400087fe4ff */
[----:B------:R-:W-:Y:S01]  /*1d50*/  UISETP.NE.AND UP0, UPT, UR6, UR21, UPT ;  /* 0x000000150600728c */ /* 0x000fe2000bf05270 */
[----:B------:R-:W-:Y:S01]  /*1d60*/  UMOV UR12, 0x0 ;  /* 0x00000000000c7882 */ /* 0x000fe20000000000 */
[----:B------:R-:W-:Y:S01]  /*1d70*/  UMOV UR13, 0x10000000 ;  /* 0x10000000000d7882 */ /* 0x000fe20000000000 */
[----:B------:R-:W-:Y:S01]  /*1d80*/  UMOV UR4, 0xff0000 ;  /* 0x00ff000000047882 */ /* 0x000fe20000000000 */
[----:B------:R-:W-:Y:S01]  /*1d90*/  UMOV UR20, UR36 ;  /* 0x0000002400147c82 */ /* 0x000fe20008000000 */
[----:B------:R-:W-:Y:S01]  /*1da0*/  UMOV UR17, UR33 ;  /* 0x0000002100117c82 */ /* 0x000fe20008000000 */
[----:B------:R-:W-:Y:S01]  /*1db0*/  UMOV UR18, UR34 ;  /* 0x0000002200127c82 */ /* 0x000fe20008000000 */
[----:B------:R-:W-:Y:S01]  /*1dc0*/  UTMALDG.3D [UR32], [UR10], desc[UR12] ;  /* 0x00000c200a0075b4 */ /* 0x000fe20008011000 */
[----:B------:R2:W-:Y:S02]  /*1dd0*/  UTMALDG.3D.MULTICAST [UR16], [UR8], UR4, desc[UR12] ;  /* 0x00000c10080073b4 */ /* 0x0005e40008011804 */
[----:B--2---:R-:W-:Y:S01]  /*1de0*/  UMOV UR13, UR21 ;  /* 0x00000015000d7c82 */ /* 0x004fe20008000000 */
[----:B------:R-:W-:Y:S01]  /*1df0*/  UMOV UR4, UR5 ;  /* 0x0000000500047c82 */ /* 0x000fe20008000000 */
[----:B------:R-:W-:Y:S05]  /*1e00*/  BRA.U UP0, `(.L_x_32) ;  /* 0xfffffffd004c7547 */ /* 0x000fea000b83ffff */
.L_x_26:
[----:B------:R-:W-:Y:S01]  /*1e10*/  ULEA UR4, UR5, UR7, 0x3 ;  /* 0x0000000705047291 */ /* 0x000fe2000f8e18ff */
[----:B-1--4-:R-:W-:Y:S01]  /*1e20*/  SHF.L.U32 R0, R12, 0x1f, RZ ;  /* 0x0000001f0c007819 */ /* 0x012fe200000006ff */
[----:B------:R-:W-:Y:S01]  /*1e30*/  @!P1 SYNCS.ARRIVE.TRANS64.A1T0 RZ, [UR7+0xa8], RZ ;  /* 0x0000a8ffffff99a7 */ /* 0x000fe20008100007 */
[----:B------:R-:W-:-:S06]  /*1e40*/  UISETP.GT.AND UP0, UPT, UR43, UR41, UPT ;  /* 0x000000292b00728c */ /* 0x000fcc000bf04270 */
[----:B---3--:R1:W3:Y:S03]  /*1e50*/  SYNCS.PHASECHK.TRANS64.TRYWAIT P0, [UR4+0x40], R0 ;  /* 0x00004000ff0075a7 */ /* 0x0082e60008001104 */
[----:B------:R-:W-:Y:S05]  /*1e60*/  BRA.U !UP0, `(.L_x_33) ;  /* 0x0000000108bc7547 */ /* 0x000fea000b800000 */
[----:B------:R-:W-:Y:S01]  /*1e70*/  UIADD3 UR25, UPT, UPT, UR44, UR13, URZ ;  /* 0x0000000d2c197290 */ /* 0x000fe2000fffe0ff */
[----:B------:R-:W-:-:S11]  /*1e80*/  UMOV UR4, UR5 ;  /* 0x0000000500047c82 */ /* 0x000fd60008000000 */
.L_x_39:
[----:B------:R-:W-:Y:S01]  /*1e90*/  ULEA UR9, UR4, UR7, 0x3 ;  /* 0x0000000704097291 */ /* 0x000fe2000f8e18ff */
[----:B---3--:R-:W-:Y:S01]  /*1ea0*/  @!P3 MOV R2, 0x6000 ;  /* 0x000060000002b802 */ /* 0x008fe20000000f00 */
[----:B-1-3--:R-:W-:Y:S10]  /*1eb0*/  @P0 BRA `(.L_x_34) ;  /* 0x00000000000c0947 */ /* 0x00aff40003800000 */
[----:B------:R-:W-:-:S04]  /*1ec0*/  SHF.L.U32 R3, R12, 0x1f, RZ ;  /* 0x0000001f0c037819 */ /* 0x000fc800000006ff */
[----:B------:R-:W3:Y:S02]  /*1ed0*/  SYNCS.PHASECHK.TRANS64.TRYWAIT P0, [UR9+0x40], R3 ;  /* 0x00004003ff0075a7 */ /* 0x000ee40008001109 */
[----:B---3--:R-:W-:Y:S05]  /*1ee0*/  @!P0 BRA `(.L_x_35) ;  /* 0x0000005c00ac8947 */ /* 0x008fea0003800000 */
.L_x_34:
[----:B------:R3:W-:Y:S01]  /*1ef0*/  @!P3 SYNCS.ARRIVE.TRANS64 RZ, [UR9], R2 ;  /* 0x00000002ffffb9a7 */ /* 0x0007e20008000009 */
[----:B------:R-:W-:-:S04]  /*1f00*/  ULOP3.LUT UR5, UR24, 0x2, URZ, 0xfc, !UPT ;  /* 0x0000000218057892 */ /* 0x000fc8000f8efcff */
[----:B------:R-:W-:-:S09]  /*1f10*/  UISETP.NE.AND UP0, UPT, UR5, 0x2, UPT ;  /* 0x000000020500788c */ /* 0x000fd2000bf05270 */
[----:B------:R-:W-:Y:S05]  /*1f20*/  BRA.U UP0, `(.L_x_36) ;  /* 0x0000000100047547 */ /* 0x000fea000b800000 */
[----:B--2---:R-:W-:Y:S05]  /*1f30*/  BPT.TRAP 0x1 ;  /* 0x000000040000795c */ /* 0x004fea0000300000 */
.L_x_36:
[----:B------:R-:W-:Y:S04]  /*1f40*/  BSSY.RECONVERGENT B0, `(.L_x_37) ;  /* 0x0000003000007945 */ /* 0x000fe80003800200 */
[----:B------:R-:W-:Y:S05]  /*1f50*/  @P2 BRA `(.L_x_38) ;  /* 0x0000000000042947 */ /* 0x000fea0003800000 */
[----:B--2---:R-:W-:Y:S05]  /*1f60*/  BPT.TRAP 0x1 ;  /* 0x000000040000795c */ /* 0x004fea0000300000 */
.L_x_38:
[----:B--2---:R-:W-:Y:S05]  /*1f70*/  BSYNC.RECONVERGENT B0 ;  /* 0x0000000000007941 */ /* 0x004fea0003800200 */
.L_x_37:
[----:B------:R-:W-:Y:S02]  /*1f80*/  UIADD3 UR5, UPT, UPT, UR4, 0x1, URZ ;  /* 0x0000000104057890 */ /* 0x000fe4000fffe0ff */
[----:B------:R-:W-:Y:S02]  /*1f90*/  UIADD3 UR14, UP1, UPT, UR26, 0x80, URZ ;  /* 0x000000801a0e7890 */ /* 0x000fe4000ff3e0ff */
[----:B------:R-:W-:Y:S02]  /*1fa0*/  UISETP.NE.AND UP0, UPT, UR5, 0x8, UPT ;  /* 0x000000080500788c */ /* 0x000fe4000bf05270 */
[----:B------:R-:W-:Y:S02]  /*1fb0*/  USHF.L.U32 UR10, UR13, 0x7, URZ ;  /* 0x000000070d0a7899 */ /* 0x000fe400080006ff */
[----:B------:R-:W-:Y:S02]  /*1fc0*/  USEL UR8, URZ, 0x1, UP0 ;  /* 0x00000001ff087887 */ /* 0x000fe40008000000 */
[----:B------:R-:W-:-:S02]  /*1fd0*/  USEL UR5, UR5, URZ, UP0 ;  /* 0x000000ff05057287 */ /* 0x000fc40008000000 */
[----:B------:R-:W-:Y:S02]  /*1fe0*/  UIADD3 UR22, UP0, UPT, UR26, 0x180, URZ ;  /* 0x000001801a167890 */ /* 0x000fe4000ff1e0ff */
[----:B------:R-:W-:Y:S01]  /*1ff0*/  LOP3.LUT R12, R12, UR8, RZ, 0x3c, !PT ;  /* 0x000000080c0c7c12 */ /* 0x000fe2000f8e3cff */
[----:B------:R-:W-:Y:S02]  /*2000*/  ULEA UR8, UR4, UR7, 0xd ;  /* 0x0000000704087291 */ /* 0x000fe4000f8e68ff */
[----:B------:R-:W-:Y:S01]  /*2010*/  ULEA UR6, UR5, UR7, 0x3 ;  /* 0x0000000705067291 */ /* 0x000fe2000f8e18ff */
[----:B-1----:R-:W-:Y:S01]  /*2020*/  SHF.L.U32 R0, R12, 0x1f, RZ ;  /* 0x0000001f0c007819 */ /* 0x002fe200000006ff */
[----:B------:R-:W-:Y:S02]  /*2030*/  UIADD3 UR8, UPT, UPT, UR8, 0x4400, URZ ;  /* 0x0000440008087890 */ /* 0x000fe4000fffe0ff */
[----:B------:R-:W-:Y:S02]  /*2040*/  UIADD3.X UR15, UPT, UPT, URZ, UR27, URZ, UP1, !UPT ;  /* 0x0000001bff0f7290 */ /* 0x000fe40008ffe4ff */
[----:B------:R-:W-:-:S02]  /*2050*/  ULEA UR16, UR4, UR29, 0xe ;  /* 0x0000001d04107291 */ /* 0x000fc4000f8e70ff */
[----:B------:R-:W-:Y:S01]  /*2060*/  UIADD3.X UR23, UPT, UPT, URZ, UR27, URZ, UP0, !UPT ;  /* 0x0000001bff177290 */ /* 0x000fe200087fe4ff */
[----:B------:R4:W1:Y:S01]  /*2070*/  SYNCS.PHASECHK.TRANS64.TRYWAIT P0, [UR6+0x40], R0 ;  /* 0x00004000ff0075a7 */ /* 0x0008620008001106 */
[----:B------:R-:W-:Y:S01]  /*2080*/  UMOV UR30, 0x0 ;  /* 0x00000000001e7882 */ /* 0x000fe20000000000 */
[----:B------:R-:W-:Y:S01]  /*2090*/  UMOV UR31, 0x10000000 ;  /* 0x10000000001f7882 */ /* 0x000fe20000000000 */
[----:B------:R-:W-:Y:S01]  /*20a0*/  UMOV UR11, UR35 ;  /* 0x00000023000b7c82 */ /* 0x000fe20008000000 */
[----:B------:R-:W-:Y:S01]  /*20b0*/  UMOV UR12, UR36 ;  /* 0x00000024000c7c82 */ /* 0x000fe20008000000 */
[----:B------:R-:W-:Y:S01]  /*20c0*/  UMOV UR6, 0xff0000 ;  /* 0x00ff000000067882 */ /* 0x000fe20000000000 */
[----:B------:R-:W-:Y:S01]  /*20d0*/  UMOV UR20, UR36 ;  /* 0x0000002400147c82 */ /* 0x000fe20008000000 */
[----:B------:R-:W-:Y:S01]  /*20e0*/  UMOV UR17, UR9 ;  /* 0x0000000900117c82 */ /* 0x000fe20008000000 */
[----:B------:R-:W-:Y:S01]  /*20f0*/  UMOV UR18, UR10 ;  /* 0x0000000a00127c82 */ /* 0x000fe20008000000 */
[----:B------:R4:W-:Y:S01]  /*2100*/  UTMALDG.3D [UR8], [UR14], desc[UR30] ;  /* 0x00001e080e0075b4 */ /* 0x0009e20008011000 */
[----:B------:R-:W-:Y:S01]  /*2110*/  UIADD3 UR13, UPT, UPT, UR13, 0x1, URZ ;  /* 0x000000010d0d7890 */ /* 0x000fe2000fffe0ff */
[----:B------:R-:W-:-:S03]  /*2120*/  UMOV UR4, UR5 ;  /* 0x0000000500047c82 */ /* 0x000fc60008000000 */
[----:B------:R-:W-:Y:S01]  /*2130*/  UISETP.NE.AND UP0, UPT, UR13, UR25, UPT ;  /* 0x000000190d00728c */ /* 0x000fe2000bf05270 */
[----:B------:R4:W-:Y:S08]  /*2140*/  UTMALDG.3D.MULTICAST [UR16], [UR22], UR6, desc[UR30] ;  /* 0x00001e10160073b4 */ /* 0x0009f00008011806 */
[----:B----4-:R-:W-:Y:S05]  /*2150*/  BRA.U UP0, `(.L_x_39) ;  /* 0xfffffffd004c7547 */ /* 0x010fea000b83ffff */
.L_x_33:
[C---:B------:R-:W-:Y:S01]  /*2160*/  LEA R3, R11.reuse, UR7, 0x3 ;  /* 0x000000070b037c11 */ /* 0x040fe2000f8e18ff */
[----:B------:R-:W-:Y:S01]  /*2170*/  NOP ;  /* 0x0000000000007918 */ /* 0x000fe20000000000 */
[----:B-1----:R-:W-:Y:S02]  /*2180*/  SHF.L.U32 R0, R10, 0x1f, RZ ;  /* 0x0000001f0a007819 */ /* 0x002fe400000006ff */
[----:B------:R-:W-:Y:S02]  /*2190*/  LEA R5, R11, UR7, 0x4 ;  /* 0x000000070b057c11 */ /* 0x000fe4000f8e20ff */
[----:B---3--:R-:W1:Y:S02]  /*21a0*/  SYNCS.PHASECHK.TRANS64.TRYWAIT P0, [R3+URZ+0xb0], R0 ;  /* 0x0000b000030075a7 */ /* 0x008e6400080011ff */
[----:B-1----:R-:W-:Y:S05]  /*21b0*/  @!P0 BRA `(.L_x_40) ;  /* 0x0000005c00108947 */ /* 0x002fea0003800000 */
.L_x_120:
[----:B------:R-:W3:Y:S01]  /*21c0*/  LDS.128 R4, [R5+0x140] ;  /* 0x0001400005047984 */ /* 0x000ee20000000c00 */
[----:B------:R-:W-:Y:S01]  /*21d0*/  UISETP.GE.AND UP0, UPT, UR42, 0x1, UPT ;  /* 0x000000012a00788c */ /* 0x000fe2000bf06270 */
[----:B------:R-:W-:Y:S01]  /*21e0*/  @!PT LDS RZ, [RZ] ;  /* 0x00000000fffff984 */ /* 0x000fe20000000800 */
[----:B------:R-:W-:Y:S01]  /*21f0*/  @!PT LDS RZ, [RZ] ;  /* 0x00000000fffff984 */ /* 0x000fe20000000800 */
[----:B------:R-:W-:Y:S01]  /*2200*/  @!PT LDS RZ, [RZ] ;  /* 0x00000000fffff984 */ /* 0x000fe20000000800 */
[----:B------:R-:W-:Y:S01]  /*2210*/  @!PT LDS RZ, [RZ] ;  /* 0x00000000fffff984 */ /* 0x000fe20000000800 */
[----:B------:R4:W-:Y:S06]  /*2220*/  MEMBAR.ALL.CTA ;  /* 0x0000000000007992 */ /* 0x0009ec0000008000 */
[----:B----4-:R-:W4:Y:S01]  /*2230*/  FENCE.VIEW.ASYNC.S ;  /* 0x00000000000073c6 */ /* 0x010f220000000000 */
[----:B---3--:R-:W-:-:S13]  /*2240*/  LOP3.LUT P0, RZ, R6, 0x1, RZ, 0xc0, !PT ;  /* 0x0000000106ff7812 */ /* 0x008fda000780c0ff */
[----:B----4-:R-:W-:Y:S01]  /*2250*/  VOTEU.ANY UP1, P0 ;  /* 0x0000000000ff7886 */ /* 0x010fe20000020100 */
[----:B------:R-:W-:-:S13]  /*2260*/  PLOP3.LUT P0, PT, PT, PT, UP1, 0x80, 0x8 ;  /* 0x000000000008781c */ /* 0x000fda0003f0f018 */
[----:B-1----:R-:W-:Y:S02]  /*2270*/  @P0 LOP3.LUT R0, R5, 0xffff, RZ, 0xc0, !PT ;  /* 0x0000ffff05000812 */ /* 0x002fe400078ec0ff */
[----:B------:R-:W-:Y:S02]  /*2280*/  @P0 MOV R2, R4 ;  /* 0x0000000400020202 */ /* 0x000fe40000000f00 */
[----:B------:R-:W-:Y:S01]  /*2290*/  @P0 R2UR UR6, R0 ;  /* 0x00000000000602ca */ /* 0x000fe200000e0000 */
[----:B------:R-:W-:Y:S01]  /*22a0*/  VIADD R0, R3, 0xc0 ;  /* 0x000000c003007836 */ /* 0x000fe20000000000 */
[----:B------:R-:W-:Y:S02]  /*22b0*/  @P0 SHF.R.U32.HI R4, RZ, 0x10, R5 ;  /* 0x00000010ff040819 */ /* 0x000fe40000011605 */
[----:B------:R-:W-:Y:S02]  /*22c0*/  @P0 R2UR UR8, R2 ;  /* 0x00000000020802ca */ /* 0x000fe400000e0000 */
[----:B------:R-:W-:-:S02]  /*22d0*/  PRMT R0, RZ, 0x654, R0 ;  /* 0x00000654ff007816 */ /* 0x000fc40000000000 */
[----:B------:R-:W-:Y:S02]  /*22e0*/  @P0 R2UR UR4, R4 ;  /* 0x00000000040402ca */ /* 0x000fe400000e0000 */
[----:B------:R1:W-:Y:S03]  /*22f0*/  SYNCS.ARRIVE.TRANS64.RED.A1T0 RZ, [R0+URZ], RZ ;  /* 0x000000ff00ff79a7 */ /* 0x0003e600081004ff */
[----:B------:R-:W-:-:S04]  /*2300*/  @UP1 UMOV UR37, UR6 ;  /* 0x0000000600251c82 */ /* 0x000fc80008000000 */
[----:B------:R-:W-:-:S04]  /*2310*/  @UP1 UMOV UR38, UR8 ;  /* 0x0000000800261c82 */ /* 0x000fc80008000000 */
[----:B------:R-:W-:Y:S01]  /*2320*/  @UP1 UMOV UR36, UR4 ;  /* 0x0000000400241c82 */ /* 0x000fe20008000000 */
[----:B------:R-:W-:Y:S05]  /*2330*/  BRA.U !UP0, `(.L_x_41) ;  /* 0x0000000108d47547 */ /* 0x000fea000b800000 */
[----:B------:R-:W2:Y:S01]  /*2340*/  LDCU.128 UR12, c[0x0][0xb10] ;  /* 0x00016200ff0c77ac */ /* 0x000ea20008000c00 */
[----:B------:R-:W3:Y:S01]  /*2350*/  LDCU UR25, c[0x0][0xb20] ;  /* 0x00016400ff1977ac */ /* 0x000ee20008000800 */
[----:B------:R-:W4:Y:S01]  /*2360*/  LDCU UR20, c[0x0][0xb0c] ;  /* 0x00016180ff1477ac */ /* 0x000f220008000800 */
[----:B------:R-:W1:Y:S01]  /*2370*/  LDCU.64 UR10, c[0x0][0xb28] ;  /* 0x00016500ff0a77ac */ /* 0x000e620008000a00 */
[----:B------:R-:W-:Y:S02]  /*2380*/  UISETP.NE.AND UP3, UPT, UR42, 0x1, UPT ;  /* 0x000000012a00788c */ /* 0x000fe4000bf65270 */
[----:B--2---:R-:W-:Y:S02]  /*2390*/  UIMAD.WIDE.U32 UR16, UR39, UR15, URZ ;  /* 0x0000000f271072a5 */ /* 0x004fe4000f8e00ff */
[----:B------:R-:W-:Y:S02]  /*23a0*/  UIMAD.WIDE.U32 UR8, UR40, UR12, URZ ;  /* 0x0000000c280872a5 */ /* 0x000fe4000f8e00ff */
[----:B------:R-:W-:-:S02]  /*23b0*/  UISETP.NE.AND UP0, UPT, UR14, 0x1, UPT ;  /* 0x000000010e00788c */ /* 0x000fc4000bf05270 */
[----:B------:R-:W-:Y:S01]  /*23c0*/  UIMAD.WIDE.U32 UR22, UR37, UR15, URZ ;  /* 0x0000000f251672a5 */ /* 0x000fe2000f8e00ff */
[----:B------:R-:W-:Y:S02]  /*23d0*/  UMOV UR16, UR17 ;  /* 0x0000001100107c82 */ /* 0x000fe40008000000 */
[----:B------:R-:W-:Y:S01]  /*23e0*/  UMOV UR8, UR9 ;  /* 0x0000000900087c82 */ /* 0x000fe20008000000 */
[----:B---3--:R-:W-:Y:S02]  /*23f0*/  USHF.R.U32.HI UR16, URZ, UR25, UR16 ;  /* 0x00000019ff107299 */ /* 0x008fe40008011610 */
[----:B----4-:R-:W-:Y:S02]  /*2400*/  UISETP.NE.AND UP2, UPT, UR20, 0x1, UPT ;  /* 0x000000011400788c */ /* 0x010fe4000bf45270 */
[----:B------:R-:W-:Y:S02]  /*2410*/  USHF.R.U32.HI UR8, URZ, UR13, UR8 ;  /* 0x0000000dff087299 */ /* 0x000fe40008011608 */
[----:B------:R-:W-:-:S02]  /*2420*/  USEL UR6, UR39, UR16, !UP0 ;  /* 0x0000001027067287 */ /* 0x000fc4000c000000 */
[----:B------:R-:W-:Y:S02]  /*2430*/  USEL UR8, UR40, UR8, !UP2 ;  /* 0x0000000828087287 */ /* 0x000fe4000d000000 */
[----:B-1----:R-:W-:Y:S01]  /*2440*/  UIMAD.WIDE.U32 UR16, UR6, UR10, URZ ;  /* 0x0000000a061072a5 */ /* 0x002fe2000f8e00ff */
[----:B------:R-:W-:Y:S01]  /*2450*/  UMOV UR4, UR23 ;  /* 0x0000001700047c82 */ /* 0x000fe20008000000 */
[----:B------:R-:W-:Y:S02]  /*2460*/  UIMAD.WIDE.U32 UR18, UR38, UR12, URZ ;  /* 0x0000000c261272a5 */ /* 0x000fe4000f8e00ff */
[----:B------:R-:W-:-:S03]  /*2470*/  UIMAD.WIDE.U32 UR22, UR8, UR10, URZ ;  /* 0x0000000a081672a5 */ /* 0x000fc6000f8e00ff */
[----:B------:R-:W-:Y:S01]  /*2480*/  UMOV UR16, UR17 ;  /* 0x0000001100107c82 */ /* 0x000fe20008000000 */
[----:B------:R-:W-:Y:S02]  /*2490*/  USHF.R.U32.HI UR4, URZ, UR25, UR4 ;  /* 0x00000019ff047299 */ /* 0x000fe40008011604 */
[----:B------:R-:W-:Y:S01]  /*24a0*/  @UP3 USHF.R.U32.HI UR6, URZ, UR11, UR16 ;  /* 0x0000000bff063299 */ /* 0x000fe20008011610 */
[----:B------:R-:W-:Y:S01]  /*24b0*/  UMOV UR18, UR19 ;  /* 0x0000001300127c82 */ /* 0x000fe20008000000 */
[----:B------:R-:W-:Y:S01]  /*24c0*/  UMOV UR22, UR23 ;  /* 0x0000001700167c82 */ /* 0x000fe20008000000 */
[----:B------:R-:W-:Y:S02]  /*24d0*/  USHF.R.U32.HI UR13, URZ, UR13, UR18 ;  /* 0x0000000dff0d7299 */ /* 0x000fe40008011612 */
[----:B------:R-:W-:Y:S02]  /*24e0*/  USEL UR4, UR37, UR4, !UP0 ;  /* 0x0000000425047287 */ /* 0x000fe4000c000000 */
[----:B------:R-:W-:-:S02]  /*24f0*/  @UP3 USHF.R.U32.HI UR8, URZ, UR11, UR22 ;  /* 0x0000000bff083299 */ /* 0x000fc40008011616 */
[----:B------:R-:W-:Y:S02]  /*2500*/  UIMAD UR9, UR42, UR6, URZ ;  /* 0x000000062a0972a4 */ /* 0x000fe4000f8e02ff */
[----:B------:R-:W-:Y:S02]  /*2510*/  USEL UR6, UR38, UR13, !UP2 ;  /* 0x0000000d26067287 */ /* 0x000fe4000d000000 */
[----:B------:R-:W-:Y:S02]  /*2520*/  UIMAD UR12, UR42, UR8, URZ ;  /* 0x000000082a0c72a4 */ /* 0x000fe4000f8e02ff */
[----:B------:R-:W-:Y:S02]  /*2530*/  UISETP.GE.AND UP0, UPT, UR4, UR9, UPT ;  /* 0x000000090400728c */ /* 0x000fe4000bf06270 */
[----:B------:R-:W-:Y:S02]  /*2540*/  UIMAD.WIDE.U32 UR16, UR4, UR10, URZ ;  /* 0x0000000a041072a5 */ /* 0x000fe4000f8e00ff */
[----:B------:R-:W-:-:S02]  /*2550*/  UISETP.GE.OR UP0, UPT, UR6, UR12, UP0 ;  /* 0x0000000c0600728c */ /* 0x000fc40008706670 */
[----:B------:R-:W-:Y:S02]  /*2560*/  UIMAD.WIDE.U32 UR12, UR6, UR10, URZ ;  /* 0x0000000a060c72a5 */ /* 0x000fe4000f8e00ff */
[----:B------:R-:W-:Y:S01]  /*2570*/  UIADD3 UR15, UPT, UPT, -UR4, URZ, URZ ;  /* 0x000000ff040f7290 */ /* 0x000fe2000fffe1ff */
[----:B------:R-:W-:Y:S01]  /*2580*/  UMOV UR10, UR17 ;  /* 0x00000011000a7c82 */ /* 0x000fe20008000000 */
[----:B------:R-:W-:Y:S02]  /*2590*/  UIADD3 UR12, UPT, UPT, -UR6, URZ, URZ ;  /* 0x000000ff060c7290 */ /* 0x000fe4000fffe1ff */
[----:B------:R-:W-:-:S03]  /*25a0*/  USHF.R.U32.HI UR10, URZ, UR11, UR10 ;  /* 0x0000000bff0a7299 */ /* 0x000fc6000801160a */
[----:B------:R-:W-:Y:S01]  /*25b0*/  @!UP0 UMOV UR9, UR13 ;  /* 0x0000000d00098c82 */ /* 0x000fe20008000000 */
[----:B------:R-:W-:Y:S02]  /*25c0*/  UIMAD UR15, UR14, UR15, UR37 ;  /* 0x0000000f0e0f72a4 */ /* 0x000fe4000f8e0225 */
[----:B------:R-:W-:Y:S02]  /*25d0*/  USEL UR10, UR4, UR10, !UP3 ;  /* 0x0000000a040a7287 */ /* 0x000fe4000d800000 */
[----:B------:R-:W-:Y:S02]  /*25e0*/  @!UP0 USHF.R.U32.HI UR9, URZ, UR11, UR9 ;  /* 0x0000000bff098299 */ /* 0x000fe40008011609 */
[----:B------:R-:W-:Y:S02]  /*25f0*/  UIADD3 UR11, UPT, UPT, -UR10, URZ, URZ ;  /* 0x000000ff0a0b7290 */ /* 0x000fe4000fffe1ff */
[----:B------:R-:W-:Y:S02]  /*2600*/  @!UP0 USEL UR9, UR6, UR9, !UP3 ;  /* 0x0000000906098287 */ /* 0x000fe4000d800000 */
[----:B------:R-:W-:-:S02]  /*2610*/  UIMAD UR11, UR42, UR11, UR4 ;  /* 0x0000000b2a0b72a4 */ /* 0x000fc4000f8e0204 */
[----:B------:R-:W-:Y:S02]  /*2620*/  @!UP0 UIADD3 UR10, UPT, UPT, UR10, -UR9, URZ ;  /* 0x800000090a0a8290 */ /* 0x000fe4000fffe0ff */
[----:B------:R-:W-:Y:S02]  /*2630*/  @!UP0 UIMAD UR9, UR11, UR8, UR9 ;  /* 0x000000080b0982a4 */ /* 0x000fe4000f8e0209 */
[----:B------:R-:W-:Y:S02]  /*2640*/  @!UP0 UIMAD UR4, UR42, UR10, UR6 ;  /* 0x0000000a2a0482a4 */ /* 0x000fe4000f8e0206 */
[----:B------:R-:W-:Y:S02]  /*2650*/  UIMAD UR8, UR20, UR12, UR38 ;  /* 0x0000000c140872a4 */ /* 0x000fe4000f8e0226 */
[----:B------:R-:W-:Y:S01]  /*2660*/  UIMAD UR37, UR4, UR14, UR15 ;  /* 0x0000000e042572a4 */ /* 0x000fe2000f8e020f */
[----:B------:R-:W-:Y:S02]  /*2670*/  @!UP0 UMOV UR6, UR9 ;  /* 0x0000000900068c82 */ /* 0x000fe40008000000 */
[----:B------:R-:W-:-:S12]  /*2680*/  UIMAD UR38, UR6, UR20, UR8 ;  /* 0x00000014062672a4 */ /* 0x000fd8000f8e0208 */
.L_x_41:
[----:B------:R-:W3:Y:S02]  /*2690*/  LDCU UR4, c[0x0][0xb30] ;  /* 0x00016600ff0477ac */ /* 0x000ee40008000800 */
[----:B---3--:R-:W-:-:S09]  /*26a0*/  UISETP.NE.AND UP0, UPT, UR4, 0x1, UPT ;  /* 0x000000010400788c */ /* 0x008fd2000bf05270 */
[----:B------:R-:W-:Y:S05]  /*26b0*/  BRA.U UP0, `(.L_x_42) ;  /* 0x0000000100447547 */ /* 0x000fea000b800000 */
[----:B------:R-:W3:Y:S01]  /*26c0*/  LDCU.128 UR12, c[0x0][0xb10] ;  /* 0x00016200ff0c77ac */ /* 0x000ee20008000c00 */
[----:B------:R-:W4:Y:S01]  /*26d0*/  LDCU UR16, c[0x0][0xb0c] ;  /* 0x00016180ff1077ac */ /* 0x000f220008000800 */
[----:B------:R-:W1:Y:S01]  /*26e0*/  LDCU UR17, c[0x0][0xb20] ;  /* 0x00016400ff1177ac */ /* 0x000e620008000800 */
[----:B---3--:R-:W-:Y:S02]  /*26f0*/  UIMAD.WIDE.U32 UR10, UR38, UR12, URZ ;  /* 0x0000000c260a72a5 */ /* 0x008fe4000f8e00ff */
[----:B------:R-:W-:Y:S02]  /*2700*/  UIMAD.WIDE.U32 UR8, UR37, UR15, URZ ;  /* 0x0000000f250872a5 */ /* 0x000fe4000f8e00ff */
[----:B----4-:R-:W-:Y:S02]  /*2710*/  UISETP.NE.AND UP2, UPT, UR16, 0x1, UPT ;  /* 0x000000011000788c */ /* 0x010fe4000bf45270 */
[----:B------:R-:W-:Y:S01]  /*2720*/  UISETP.NE.AND UP0, UPT, UR14, 0x1, UPT ;  /* 0x000000010e00788c */ /* 0x000fe2000bf05270 */
[----:B------:R-:W-:-:S02]  /*2730*/  UMOV UR6, UR11 ;  /* 0x0000000b00067c82 */ /* 0x000fc40008000000 */
[----:B------:R-:W-:Y:S01]  /*2740*/  UMOV UR4, UR9 ;  /* 0x0000000900047c82 */ /* 0x000fe20008000000 */
[----:B------:R-:W-:Y:S02]  /*2750*/  USHF.R.U32.HI UR6, URZ, UR13, UR6 ;  /* 0x0000000dff067299 */ /* 0x000fe40008011606 */
[----:B-1----:R-:W-:Y:S02]  /*2760*/  USHF.R.U32.HI UR4, URZ, UR17, UR4 ;  /* 0x00000011ff047299 */ /* 0x002fe40008011604 */
[----:B------:R-:W-:Y:S02]  /*2770*/  USEL UR6, UR38, UR6, !UP2 ;  /* 0x0000000626067287 */ /* 0x000fe4000d000000 */
[----:B------:R-:W-:-:S04]  /*2780*/  USEL UR4, UR37, UR4, !UP0 ;  /* 0x0000000425047287 */ /* 0x000fc8000c000000 */
[----:B------:R-:W-:Y:S02]  /*2790*/  UIADD3 UR8, UPT, UPT, UR6, -UR4, URZ ;  /* 0x8000000406087290 */ /* 0x000fe4000fffe0ff */
[----:B------:R-:W-:Y:S02]  /*27a0*/  UIADD3 UR4, UPT, UPT, -UR6, UR4, URZ ;  /* 0x0000000406047290 */ /* 0x000fe4000fffe1ff */
[----:B------:R-:W-:Y:S02]  /*27b0*/  UIMAD UR37, UR8, UR14, UR37 ;  /* 0x0000000e082572a4 */ /* 0x000fe4000f8e0225 */
[----:B------:R-:W-:-:S12]  /*27c0*/  UIMAD UR38, UR4, UR16, UR38 ;  /* 0x00000010042672a4 */ /* 0x000fd8000f8e0226 */
.L_x_42:
[----:B------:R-:W-:Y:S01]  /*27d0*/  VIADD R11, R11, 0x1 ;  /* 0x000000010b0b7836 */ /* 0x000fe20000000000 */
[----:B------:R-:W-:Y:S01]  /*27e0*/  PLOP3.LUT P1, PT, PT, PT, PT, 0x80, 0x8 ;  /* 0x000000000008781c */ /* 0x000fe20003f2f070 */
[----:B------:R-:W-:Y:S02]  /*27f0*/  UIADD3 UR20, UPT, UPT, UR38, UR59, URZ ;  /* 0x0000003b26147290 */ /* 0x000fe4000fffe0ff */
[----:B------:R-:W-:Y:S01]  /*2800*/  UIADD3 UR30, UPT, UPT, UR37, UR62, URZ ;  /* 0x0000003e251e7290 */ /* 0x000fe2000fffe0ff */
[----:B------:R-:W-:-:S04]  /*2810*/  ISETP.NE.AND P0, PT, R11, 0x2, PT ;  /* 0x000000020b00780c */ /* 0x000fc80003f05270 */
[----:B------:R-:W-:Y:S02]  /*2820*/  SEL R3, RZ, 0x1, P0 ;  /* 0x00000001ff037807 */ /* 0x000fe40000000000 */
[----:B------:R-:W-:Y:S02]  /*2830*/  SEL R11, R11, RZ, P0 ;  /* 0x000000ff0b0b7207 */ /* 0x000fe40000000000 */
[----:B------:R-:W-:Y:S01]  /*2840*/  LOP3.LUT R10, R10, R3, RZ, 0x3c, !PT ;  /* 0x000000030a0a7212 */ /* 0x000fe200078e3cff */
[----:B------:R-:W-:Y:S06]  /*2850*/  BRA.U UP1, `(.L_x_43) ;  /* 0xfffffff1015c7547 */ /* 0x000fec000b83ffff */
[----:B------:R-:W-:Y:S01]  /*2860*/  UIADD3 UR7, UPT, UPT, UR7, 0x40, URZ ;  /* 0x0000004007077890 */ /* 0x000fe2000fffe0ff */
[----:B------:R-:W-:-:S03]  /*2870*/  SHF.L.U32 R3, R12, 0x1f, RZ ;  /* 0x0000001f0c037819 */ /* 0x000fc600000006ff */
[----:B------:R-:W-:-:S09]  /*2880*/  ULEA UR4, UR5, UR7, 0x3 ;  /* 0x0000000705047291 */ /* 0x000fd2000f8e18ff */
[----:B------:R-:W3:Y:S02]  /*2890*/  SYNCS.PHASECHK.TRANS64.TRYWAIT P0, [UR4], R3 ;  /* 0x00000003ff0075a7 */ /* 0x000ee40008001104 */
[----:B---3--:R-:W-:Y:S05]  /*28a0*/  @!P0 BRA `(.L_x_44) ;  /* 0x0000005400688947 */ /* 0x008fea0003800000 */
.L_x_122:
[----:B------:R-:W-:-:S04]  /*28b0*/  UIADD3 UR4, UPT, UPT, UR5, 0x1, URZ ;  /* 0x0000000105047890 */ /* 0x000fc8000fffe0ff */
[----:B------:R-:W-:-:S04]  /*28c0*/  UISETP.NE.AND UP0, UPT, UR4, 0x8, UPT ;  /* 0x000000080400788c */ /* 0x000fc8000bf05270 */
[----:B------:R-:W-:Y:S02]  /*28d0*/  USEL UR6, URZ, 0x1, UP0 ;  /* 0x00000001ff067887 */ /* 0x000fe40008000000 */
[----:B------:R-:W-:-:S04]  /*28e0*/  USEL UR4, UR4, URZ, UP0 ;  /* 0x000000ff04047287 */ /* 0x000fc80008000000 */
[----:B------:R-:W-:Y:S01]  /*28f0*/  ULEA UR5, UR4, UR7, 0x3 ;  /* 0x0000000704057291 */ /* 0x000fe2000f8e18ff */
[----:B------:R-:W-:-:S04]  /*2900*/  LOP3.LUT R2, R12, UR6, RZ, 0x3c, !PT ;  /* 0x000000060c027c12 */ /* 0x000fc8000f8e3cff */
[----:B-1----:R-:W-:-:S04]  /*2910*/  SHF.L.U32 R3, R2, 0x1f, RZ ;  /* 0x0000001f02037819 */ /* 0x002fc800000006ff */
[----:B------:R-:W1:Y:S02]  /*2920*/  SYNCS.PHASECHK.TRANS64.TRYWAIT P0, [UR5], R3 ;  /* 0x00000003ff0075a7 */ /* 0x000e640008001105 */
[----:B-1----:R-:W-:Y:S05]  /*2930*/  @!P0 BRA `(.L_x_45) ;  /* 0x00000054005c8947 */ /* 0x002fea0003800000 */
.L_x_124:
        /* <DEDUP_REMOVED lines=9> */
.L_x_126:
        /* <DEDUP_REMOVED lines=9> */
.L_x_128:
        /* <DEDUP_REMOVED lines=9> */
.L_x_130:
        /* <DEDUP_REMOVED lines=9> */
.L_x_132:
        /* <DEDUP_REMOVED lines=9> */
.L_x_134:
[----:B------:R-:W-:-:S04]  /*2c10*/  UIADD3 UR4, UPT, UPT, UR4, 0x1, URZ ;  /* 0x0000000104047890 */ /* 0x000fc8000fffe0ff */
[----:B------:R-:W-:-:S04]  /*2c20*/  UISETP.NE.AND UP0, UPT, UR4, 0x8, UPT ;  /* 0x000000080400788c */ /* 0x000fc8000bf05270 */
[----:B------:R-:W-:Y:S02]  /*2c30*/  USEL UR5, URZ, 0x1, UP0 ;  /* 0x00000001ff057887 */ /* 0x000fe40008000000 */
[----:B------:R-:W-:-:S04]  /*2c40*/  USEL UR4, UR4, URZ, UP0 ;  /* 0x000000ff04047287 */ /* 0x000fc80008000000 */
[----:B------:R-:W-:Y:S01]  /*2c50*/  ULEA UR4, UR4, UR7, 0x3 ;  /* 0x0000000704047291 */ /* 0x000fe2000f8e18ff */
[----:B-1----:R-:W-:-:S04]  /*2c60*/  LOP3.LUT R3, R2, UR5, RZ, 0x3c, !PT ;  /* 0x0000000502037c12 */ /* 0x002fc8000f8e3cff */
[----:B------:R-:W-:Y:S01]  /*2c70*/  SHF.L.U32 R3, R3, 0x1f, RZ ;  /* 0x0000001f03037819 */ /* 0x000fe200000006ff */
[----:B------:R-:W-:-:S07]  /*2c80*/  IMAD.U32 R0, RZ, RZ, UR4 ;  /* 0x00000004ff007e24 */ /* 0x000fce000f8e00ff */
.L_x_51:
[----:B-1----:R1:W3:Y:S02]  /*2c90*/  SYNCS.PHASECHK.TRANS64.TRYWAIT P0, [R0+URZ], R3 ;  /* 0x00000003000075a7 */ /* 0x0022e400080011ff */
[----:B---3--:R-:W-:Y:S05]  /*2ca0*/  @!P0 NANOSLEEP.SYNCS 0x989680 ;  /* 0x009896800000895d */ /* 0x008fea0003900000 */
[----:B------:R-:W3:Y:S02]  /*2cb0*/  @!P0 SYNCS.PHASECHK.TRANS64 P0, [R0+URZ], R3 ;  /* 0x00000003000085a7 */ /* 0x000ee400080010ff */
[----:B--23--:R-:W-:Y:S05]  /*2cc0*/  @P0 EXIT ;  /* 0x000000000000094d */ /* 0x00cfea0003800000 */
[----:B------:R-:W-:Y:S05]  /*2cd0*/  BRA `(.L_x_51) ;  /* 0xfffffffc00ec7947 */ /* 0x000fea000383ffff */
.L_x_23:
[----:B------:R-:W2:Y:S02]  /*2ce0*/  S2UR UR4, SR_CgaCtaId ;  /* 0x00000000000479c3 */ /* 0x000ea40000008800 */
[----:B--2---:R-:W-:-:S04]  /*2cf0*/  UISETP.NE.AND UP0, UPT, UR4, URZ, UPT ;  /* 0x000000ff0400728c */ /* 0x004fc8000bf05270 */
[----:B------:R-:W-:-:S09]  /*2d00*/  UISETP.NE.OR UP0, UPT, UR18, 0x1, UP0 ;  /* 0x000000011200788c */ /* 0x000fd20008705670 */
[----:B------:R-:W-:Y:S05]  /*2d10*/  BRA.U UP0, `(.L_x_52) ;  /* 0x00000005004c7547 */ /* 0x000fea000b800000 */
[----:B------:R-:W2:Y:S01]  /*2d20*/  S2UR UR5, SR_CgaCtaId ;  /* 0x00000000000579c3 */ /* 0x000ea20000008800 */
[----:B------:R-:W-:Y:S01]  /*2d30*/  UMOV UR4, 0x400 ;  /* 0x0000040000047882 */ /* 0x000fe20000000000 */
[----:B------:R-:W-:Y:S01]  /*2d40*/  ISETP.GE.U32.AND P2, PT, R0, 0x8, PT ;  /* 0x000000080000780c */ /* 0x000fe20003f46070 */
[----:B------:R-:W-:Y:S01]  /*2d50*/  IMAD.MOV.U32 R12, RZ, RZ, 0x1 ;  /* 0x00000001ff0c7424 */ /* 0x000fe200078e00ff */
[----:B------:R-:W-:Y:S02]  /*2d60*/  CS2R R10, SRZ ;  /* 0x00000000000a7805 */ /* 0x000fe4000001ff00 */
[----:B------:R-:W-:Y:S01]  /*2d70*/  CS2R R8, SRZ ;  /* 0x0000000000087805 */ /* 0x000fe2000001ff00 */
[----:B--2---:R-:W-:-:S03]  /*2d80*/  ULEA UR6, UR5, UR4, 0x18 ;  /* 0x0000000405067291 */ /* 0x004fc6000f8ec0ff */
[----:B------:R-:W-:-:S09]  /*2d90*/  UMOV UR5, URZ ;  /* 0x000000ff00057c82 */ /* 0x000fd20008000000 */
.L_x_56:
[----:B------:R-:W-:Y:S02]  /*2da0*/  LEA R2, R8, UR6, 0x3 ;  /* 0x0000000608027c11 */ /* 0x000fe4000f8e18ff */
[----:B------:R-:W-:-:S03]  /*2db0*/  SHF.L.U32 R5, R9, 0x1f, RZ ;  /* 0x0000001f09057819 */ /* 0x000fc600000006ff */
[----:B------:R-:W-:Y:S01]  /*2dc0*/  VIADD R4, R2, 0x120 ;  /* 0x0000012002047836 */ /* 0x000fe20000000000 */
[----:B------:R-:W2:Y:S02]  /*2dd0*/  SYNCS.PHASECHK.TRANS64.TRYWAIT P0, [R2+URZ+0x110], R5 ;  /* 0x00011005020075a7 */ /* 0x000ea400080011ff */
[----:B--2---:R-:W-:Y:S05]  /*2de0*/  @!P0 BRA `(.L_x_53) ;  /* 0x0000005000c08947 */ /* 0x004fea0003800000 */
.L_x_135:
[----:B------:R-:W-:Y:S01]  /*2df0*/  ULEA UR4, UR5, UR6, 0x3 ;  /* 0x0000000605047291 */ /* 0x000fe2000f8e18ff */
[----:B------:R-:W-:Y:S02]  /*2e00*/  PRMT R4, RZ, 0x654, R4 ;  /* 0x00000654ff047816 */ /* 0x000fe40000000004 */
[----:B--2---:R-:W-:Y:S01]  /*2e10*/  SHF.L.U32 R5, R12, 0x1f, RZ ;  /* 0x0000001f0c057819 */ /* 0x004fe200000006ff */
[----:B------:R-:W-:Y:S01]  /*2e20*/  UIADD3 UR7, UPT, UPT, UR4, 0xb0, URZ ;  /* 0x000000b004077890 */ /* 0x000fe2000fffe0ff */
[----:B------:R2:W-:Y:S05]  /*2e30*/  SYNCS.ARRIVE.TRANS64.RED.A1T0 RZ, [R4+URZ], RZ ;  /* 0x000000ff04ff79a7 */ /* 0x0005ea00081004ff */
[----:B------:R-:W-:Y:S01]  /*2e40*/  IMAD.U32 R7, RZ, RZ, UR7 ;  /* 0x00000007ff077e24 */ /* 0x000fe2000f8e00ff */
[----:B------:R-:W3:Y:S04]  /*2e50*/  SYNCS.PHASECHK.TRANS64.TRYWAIT P0, [UR4+0xc0], R5 ;  /* 0x0000c005ff0075a7 */ /* 0x000ee80008001104 */
[----:B------:R-:W-:Y:S01]  /*2e60*/  PRMT R6, R0, 0x654, R7 ;  /* 0x0000065400067816 */ /* 0x000fe20000000007 */
[----:B--2---:R-:W-:Y:S01]  /*2e70*/  @!P2 IMAD.MOV.U32 R4, RZ, RZ, 0x10 ;  /* 0x00000010ff04a424 */ /* 0x004fe200078e00ff */
[----:B---3--:R-:W-:Y:S06]  /*2e80*/  @!P0 BRA `(.L_x_54) ;  /* 0x0000005000ac8947 */ /* 0x008fec0003800000 */
.L_x_137:
[----:B------:R-:W-:Y:S01]  /*2e90*/  ULEA UR8, UR5, UR6, 0x4 ;  /* 0x0000000605087291 */ /* 0x000fe2000f8e20ff */
[----:B------:R-:W-:Y:S01]  /*2ea0*/  SEL R3, R6, R3, !P2 ;  /* 0x0000000306037207 */ /* 0x000fe20005000000 */
[----:B------:R-:W-:Y:S01]  /*2eb0*/  UIADD3 UR9, UPT, UPT, UR4, 0xb0, URZ ;  /* 0x000000b004097890 */ /* 0x000fe2000fffe0ff */
[----:B--2---:R-:W-:Y:S01]  /*2ec0*/  LEA R2, R11, UR6, 0x3 ;  /* 0x000000060b027c11 */ /* 0x004fe2000f8e18ff */
[----:B------:R-:W-:Y:S01]  /*2ed0*/  UIADD3 UR8, UPT, UPT, UR8, 0x140, URZ ;  /* 0x0000014008087890 */ /* 0x000fe2000fffe0ff */
[----:B------:R-:W-:Y:S01]  /*2ee0*/  SHF.L.U32 R5, R10, 0x1f, RZ ;  /* 0x0000001f0a057819 */ /* 0x000fe200000006ff */
[----:B------:R2:W-:Y:S01]  /*2ef0*/  @!P2 SYNCS.ARRIVE.TRANS64.RED RZ, [R3+URZ], R4 ;  /* 0x0000000403ffa9a7 */ /* 0x0005e200080004ff */
[----:B------:R-:W-:Y:S01]  /*2f00*/  UIADD3 UR4, UPT, UPT, UR5, 0x1, URZ ;  /* 0x0000000105047890 */ /* 0x000fe2000fffe0ff */
[----:B------:R-:W-:-:S03]  /*2f10*/  VIADD R8, R8, 0x1 ;  /* 0x0000000108087836 */ /* 0x000fc60000000000 */
[----:B------:R-:W-:Y:S02]  /*2f20*/  UISETP.NE.AND UP0, UPT, UR4, 0x2, UPT ;  /* 0x000000020400788c */ /* 0x000fe4000bf05270 */
[----:B------:R-:W-:Y:S06]  /*2f30*/  UGETNEXTWORKID.BROADCAST [UR8], [UR9] ;  /* 0x00000000080073ca */ /* 0x000fec0008000100 */
[----:B------:R-:W-:Y:S01]  /*2f40*/  USEL UR7, URZ, 0x1, UP0 ;  /* 0x00000001ff077887 */ /* 0x000fe20008000000 */
[----:B------:R-:W-:Y:S01]  /*2f50*/  ISETP.NE.AND P0, PT, R8, 0x2, PT ;  /* 0x000000020800780c */ /* 0x000fe20003f05270 */
[----:B------:R-:W-:Y:S01]  /*2f60*/  USEL UR5, UR4, URZ, UP0 ;  /* 0x000000ff04057287 */ /* 0x000fe20008000000 */
[----:B------:R-:W3:Y:S03]  /*2f70*/  SYNCS.PHASECHK.TRANS64.TRYWAIT P1, [R2+URZ+0xb0], R5 ;  /* 0x0000b005020075a7 */ /* 0x000ee600080211ff */
[----:B------:R-:W-:Y:S01]  /*2f80*/  LOP3.LUT R12, R12, UR7, RZ, 0x3c, !PT ;  /* 0x000000070c0c7c12 */ /* 0x000fe2000f8e3cff */
[----:B--23--:R-:W-:Y:S07]  /*2f90*/  @!P1 BRA `(.L_x_55) ;  /* 0x0000005000809947 */ /* 0x00cfee0003800000 */
.L_x_138:
[C---:B------:R-:W-:Y:S01]  /*2fa0*/  LEA R4, R11.reuse, UR6, 0x4 ;  /* 0x000000060b047c11 */ /* 0x040fe2000f8e20ff */
[----:B--2---:R-:W-:Y:S01]  /*2fb0*/  VIADD R2, R2, 0xc0 ;  /* 0x000000c002027836 */ /* 0x004fe20000000000 */
[----:B------:R-:W-:Y:S01]  /*2fc0*/  SEL R8, R8, RZ, P0 ;  /* 0x000000ff08087207 */ /* 0x000fe20000000000 */
[----:B------:R-:W-:-:S03]  /*2fd0*/  VIADD R11, R11, 0x1 ;  /* 0x000000010b0b7836 */ /* 0x000fc60000000000 */
[----:B------:R-:W2:Y:S01]  /*2fe0*/  LDS.128 R4, [R4+0x140] ;  /* 0x0001400004047984 */ /* 0x000ea20000000c00 */
[----:B------:R-:W-:Y:S02]  /*2ff0*/  PRMT R2, RZ, 0x654, R2 ;  /* 0x00000654ff027816 */ /* 0x000fe40000000002 */
[C---:B------:R-:W-:Y:S01]  /*3000*/  ISETP.NE.AND P1, PT, R11.reuse, 0x2, PT ;  /* 0x000000020b00780c */ /* 0x040fe20003f25270 */
[----:B------:R-:W-:Y:S01]  /*3010*/  @!PT LDS RZ, [RZ] ;  /* 0x00000000fffff984 */ /* 0x000fe20000000800 */
[----:B------:R-:W-:Y:S01]  /*3020*/  @!PT LDS RZ, [RZ] ;  /* 0x00000000fffff984 */ /* 0x000fe20000000800 */
[----:B------:R-:W-:Y:S01]  /*3030*/  @!PT LDS RZ, [RZ] ;  /* 0x00000000fffff984 */ /* 0x000fe20000000800 */
[----:B------:R-:W-:Y:S01]  /*3040*/  @!PT LDS RZ, [RZ] ;  /* 0x00000000fffff984 */ /* 0x000fe20000000800 */
[----:B------:R3:W-:Y:S06]  /*3050*/  MEMBAR.ALL.CTA ;  /* 0x0000000000007992 */ /* 0x0007ec0000008000 */
[----:B---3--:R-:W3:Y:S01]  /*3060*/  FENCE.VIEW.ASYNC.S ;  /* 0x00000000000073c6 */ /* 0x008ee20000000000 */
[----:B------:R-:W-:Y:S01]  /*3070*/  SEL R11, R11, RZ, P1 ;  /* 0x000000ff0b0b7207 */ /* 0x000fe20000800000 */
[----:B---3--:R3:W-:Y:S01]  /*3080*/  SYNCS.ARRIVE.TRANS64.RED.A1T0 RZ, [R2+URZ], RZ ;  /* 0x000000ff02ff79a7 */ /* 0x0087e200081004ff */
[----:B--2---:R-:W-:-:S02]  /*3090*/  LOP3.LUT P3, RZ, R6, 0x1, RZ, 0xc0, !PT ;  /* 0x0000000106ff7812 */ /* 0x004fc4000786c0ff */
[----:B------:R-:W-:-:S04]  /*30a0*/  SEL R5, RZ, 0x1, P1 ;  /* 0x00000001ff057807 */ /* 0x000fc80000800000 */
[----:B------:R-:W-:Y:S02]  /*30b0*/  LOP3.LUT R10, R10, R5, RZ, 0x3c, !PT ;  /* 0x000000050a0a7212 */ /* 0x000fe400078e3cff */
[----:B---3--:R-:W-:-:S04]  /*30c0*/  SEL R2, RZ, 0x1, P0 ;  /* 0x00000001ff027807 */ /* 0x008fc80000000000 */
[----:B------:R-:W-:Y:S01]  /*30d0*/  LOP3.LUT R9, R9, R2, RZ, 0x3c, !PT ;  /* 0x0000000209097212 */ /* 0x000fe200078e3cff */
[----:B------:R-:W-:Y:S06]  /*30e0*/  @P3 BRA `(.L_x_56) ;  /* 0xfffffffc002c3947 */ /* 0x000fec000383ffff */
[----:B------:R-:W-:Y:S01]  /*30f0*/  ULEA UR4, UR5, UR6, 0x3 ;  /* 0x0000000605047291 */ /* 0x000fe2000f8e18ff */
[----:B------:R-:W-:-:S08]  /*3100*/  SHF.L.U32 R3, R12, 0x1f, RZ ;  /* 0x0000001f0c037819 */ /* 0x000fd000000006ff */
[----:B------:R-:W2:Y:S02]  /*3110*/  SYNCS.PHASECHK.TRANS64 P0, [UR4+0xc0], R3 ;  /* 0x0000c003ff0075a7 */ /* 0x000ea40008001004 */
[----:B--2---:R-:W-:Y:S05]  /*3120*/  @P0 BRA `(.L_x_57) ;  /* 0x0000000000080947 */ /* 0x004fea0003800000 */
[----:B------:R-:W2:Y:S02]  /*3130*/  SYNCS.PHASECHK.TRANS64.TRYWAIT P0, [UR4+0xc0], R3 ;  /* 0x0000c003ff0075a7 */ /* 0x000ea40008001104 */
[----:B--2---:R-:W-:Y:S05]  /*3140*/  @!P0 BRA `(.L_x_58) ;  /* 0x0000005000288947 */ /* 0x004fea0003800000 */
.L_x_57:
[----:B------:R-:W-:-:S04]  /*3150*/  UIADD3 UR7, UPT, UPT, UR5, 0x1, URZ ;  /* 0x0000000105077890 */ /* 0x000fc8000fffe0ff */
[----:B------:R-:W-:-:S04]  /*3160*/  UISETP.NE.AND UP0, UPT, UR7, 0x2, UPT ;  /* 0x000000020700788c */ /* 0x000fc8000bf05270 */
[----:B------:R-:W-:Y:S02]  /*3170*/  USEL UR8, URZ, 0x1, UP0 ;  /* 0x00000001ff087887 */ /* 0x000fe40008000000 */
[----:B------:R-:W-:-:S04]  /*3180*/  USEL UR7, UR7, URZ, UP0 ;  /* 0x000000ff07077287 */ /* 0x000fc80008000000 */
[----:B------:R-:W-:Y:S01]  /*3190*/  ULEA UR7, UR7, UR6, 0x3 ;  /* 0x0000000607077291 */ /* 0x000fe2000f8e18ff */
[----:B--2---:R-:W-:-:S04]  /*31a0*/  LOP3.LUT R3, R12, UR8, RZ, 0x3c, !PT ;  /* 0x000000080c037c12 */ /* 0x004fc8000f8e3cff */
[----:B------:R-:W-:-:S04]  /*31b0*/  SHF.L.U32 R0, R3, 0x1f, RZ ;  /* 0x0000001f03007819 */ /* 0x000fc800000006ff */
[----:B------:R-:W2:Y:S02]  /*31c0*/  SYNCS.PHASECHK.TRANS64 P0, [UR7+0xc0], R0 ;  /* 0x0000c000ff0075a7 */ /* 0x000ea40008001007 */
[----:B-12---:R-:W-:Y:S05]  /*31d0*/  @P0 EXIT ;  /* 0x000000000000094d */ /* 0x006fea0003800000 */
[----:B------:R-:W-:Y:S02]  /*31e0*/  SHF.L.U32 R3, R3, 0x1f, RZ ;  /* 0x0000001f03037819 */ /* 0x000fe400000006ff */
[----:B------:R-:W-:-:S07]  /*31f0*/  MOV R0, UR7 ;  /* 0x0000000700007c02 */ /* 0x000fce0008000f00 */
.L_x_59:
[----:B-1----:R1:W2:Y:S02]  /*3200*/  SYNCS.PHASECHK.TRANS64.TRYWAIT P0, [R0+URZ+0xc0], R3 ;  /* 0x0000c003000075a7 */ /* 0x0022a400080011ff */
[----:B--2---:R-:W-:Y:S05]  /*3210*/  @!P0 NANOSLEEP.SYNCS 0x989680 ;  /* 0x009896800000895d */ /* 0x004fea0003900000 */
[----:B------:R-:W2:Y:S02]  /*3220*/  @!P0 SYNCS.PHASECHK.TRANS64 P0, [R0+URZ+0xc0], R3 ;  /* 0x0000c003000085a7 */ /* 0x000ea400080010ff */
[----:B--2---:R-:W-:Y:S05]  /*3230*/  @P0 EXIT ;  /* 0x000000000000094d */ /* 0x004fea0003800000 */
[----:B------:R-:W-:Y:S05]  /*3240*/  BRA `(.L_x_59) ;  /* 0xfffffffc00ec7947 */ /* 0x000fea000383ffff */
.L_x_52:
[----:B------:R-:W-:Y:S05]  /*3250*/  BRA.U UP5, `(.L_x_60) ;  /* 0x0000000d05d87547 */ /* 0x000fea000b800000 */
[----:B------:R-:W2:Y:S01]  /*3260*/  S2UR UR7, SR_CgaCtaId ;  /* 0x00000000000779c3 */ /* 0x000ea20000008800 */
[----:B------:R-:W-:Y:S01]  /*3270*/  UMOV UR4, 0x40 ;  /* 0x0000004000047882 */ /* 0x000fe20000000000 */
[----:B------:R-:W-:Y:S01]  /*3280*/  NOP ;  /* 0x0000000000007918 */ /* 0x000fe20000000000 */
[----:B------:R-:W-:Y:S01]  /*3290*/  UMOV UR6, 0x400 ;  /* 0x0000040000067882 */ /* 0x000fe20000000000 */
[----:B--2---:R-:W-:Y:S02]  /*32a0*/  ULEA UR5, UR7, UR4, 0x18 ;  /* 0x0000000407057291 */ /* 0x004fe4000f8ec0ff */
[----:B------:R-:W-:-:S07]  /*32b0*/  ULEA UR6, UR7, UR6, 0x18 ;  /* 0x0000000607067291 */ /* 0x000fce000f8ec0ff */
[----:B------:R-:W2:Y:S02]  /*32c0*/  LDS.U8 R0, [UR5+0x1c] ;  /* 0x00001c05ff007984 */ /* 0x000ea40008000000 */
[----:B--2---:R-:W-:-:S13]  /*32d0*/  ISETP.NE.AND P0, PT, R0, RZ, PT ;  /* 0x000000ff0000720c */ /* 0x004fda0003f05270 */
[----:B------:R-:W-:Y:S05]  /*32e0*/  @P0 BRA `(.L_x_61) ;  /* 0x0000000000580947 */ /* 0x000fea0003800000 */
[----:B------:R-:W-:-:S13]  /*32f0*/  ELECT P0, URZ, PT ;  /* 0x0000000000ff782f */ /* 0x000fda0003800000 */
[----:B------:R-:W-:Y:S05]  /*3300*/  @!P0 BRA `(.L_x_62) ;  /* 0x0000000000608947 */ /* 0x000fea0003800000 */
[----:B------:R-:W-:Y:S01]  /*3310*/  UMOV UR4, 0x10 ;  /* 0x0000001000047882 */ /* 0x000fe20000000000 */
[----:B------:R-:W-:Y:S01]  /*3320*/  HFMA2 R0, -RZ, RZ, 0, 5.9604644775390625e-08 ;  /* 0x00000001ff007431 */ /* 0x000fe200000001ff */
[----:B------:R-:W-:-:S03]  /*3330*/  MOV R3, 0xffff ;  /* 0x0000ffff00037802 */ /* 0x000fc60000000f00 */
[----:B------:R-:W-:Y:S04]  /*3340*/  DEPBAR.LE SB2, 0x36 ;  /* 0x0000ad800000791a */ /* 0x000fe80000000000 */
[----:B------:R-:W2:Y:S02]  /*3350*/  UTCATOMSWS.FIND_AND_SET.ALIGN UP0, UR4, UR4 ;  /* 0x00000004000475e3 */ /* 0x000ea40008000800 */
[----:B--2---:R-:W-:Y:S01]  /*3360*/  MOV R4, UR4 ;  /* 0x0000000400047c02 */ /* 0x004fe20008000f00 */
[----:B------:R-:W-:Y:S06]  /*3370*/  BRA.U UP0, `(.L_x_63) ;  /* 0x0000000100187547 */ /* 0x000fec000b800000 */
.L_x_64:
[----:B------:R-:W-:Y:S05]  /*3380*/  NANOSLEEP 0x64 ;  /* 0x000000640000795d */ /* 0x000fea0003800000 */
[----:B------:R-:W-:-:S05]  /*3390*/  UMOV UR4, 0x10 ;  /* 0x0000001000047882 */ /* 0x000fca0000000000 */
[----:B------:R-:W-:Y:S04]  /*33a0*/  DEPBAR.LE SB2, 0x36 ;  /* 0x0000ad800000791a */ /* 0x000fe80000000000 */
[----:B------:R-:W2:Y:S02]  /*33b0*/  UTCATOMSWS.FIND_AND_SET.ALIGN UP0, UR4, UR4 ;  /* 0x00000004000475e3 */ /* 0x000ea40008000800 */
[----:B--2---:R-:W-:Y:S01]  /*33c0*/  MOV R4, UR4 ;  /* 0x0000000400047c02 */ /* 0x004fe20008000f00 */
[----:B------:R-:W-:Y:S05]  /*33d0*/  BRA.U !UP0, `(.L_x_64) ;  /* 0xfffffffd08e87547 */ /* 0x000fea000b83ffff */
.L_x_63:
[-C--:B------:R-:W-:Y:S02]  /*33e0*/  SHF.L.U32 R3, R3, R4.reuse, RZ ;  /* 0x0000000403037219 */ /* 0x080fe400000006ff */
[----:B------:R-:W-:Y:S01]  /*33f0*/  SHF.L.U32 R0, R0, R4, RZ ;  /* 0x0000000400007219 */ /* 0x000fe200000006ff */
[----:B------:R-:W-:Y:S02]  /*3400*/  IMAD.SHL.U32 R4, R4, 0x20, RZ ;  /* 0x0000002004047824 */ /* 0x000fe400078e00ff */
[----:B------:R2:W-:Y:S04]  /*3410*/  ATOMS.OR RZ, [UR5+0x14], R3 ;  /* 0x00001403ffff798c */ /* 0x0005e8000b000005 */
[----:B------:R2:W-:Y:S04]  /*3420*/  ATOMS.OR RZ, [UR5+0x18], R0 ;  /* 0x00001800ffff798c */ /* 0x0005e8000b000005 */
[----:B------:R2:W-:Y:S01]  /*3430*/  STS [UR6+0x160], R4 ;  /* 0x00016004ff007988 */ /* 0x0005e20008000806 */
[----:B------:R-:W-:Y:S05]  /*3440*/  BRA `(.L_x_62) ;  /* 0x0000000000107947 */ /* 0x000fea0003800000 */
.L_x_61:
[----:B------:R-:W-:Y:S02]  /*3450*/  MOV R0, 0xffffffff ;  /* 0xffffffff00007802 */ /* 0x000fe40000000f00 */
[----:B------:R-:W-:-:S03]  /*3460*/  MOV R4, 0x3490 ;  /* 0x0000349000047802 */ /* 0x000fc60000000f00 */
[----:B------:R2:W-:Y:S04]  /*3470*/  STS [UR6+0x160], R0 ;  /* 0x00016000ff007988 */ /* 0x0005e80008000806 */
[----:B-12--5:R-:W-:Y:S05]  /*3480*/  CALL.REL.NOINC `($__internal_1_$__cuda_sm10x_tcgen05_guardrail_trap_phase_invalid_during_alloc) ;  /* 0x0000005000e47944 */ /* 0x026fea0003c00000 */
.L_x_62:
[----:B------:R-:W-:Y:S05]  /*3490*/  WARPSYNC.ALL ;  /* 0x0000000000007948 */ /* 0x000fea0003800000 */
[----:B------:R-:W3:Y:S01]  /*34a0*/  S2UR UR4, SR_CgaCtaId ;  /* 0x00000000000479c3 */ /* 0x000ee20000008800 */
[----:B------:R-:W-:Y:S01]  /*34b0*/  UMOV UR26, 0x400 ;  /* 0x00000400001a7882 */ /* 0x000fe20000000000 */
[----:B------:R-:W-:-:S06]  /*34c0*/  NOP ;  /* 0x0000000000007918 */ /* 0x000fcc0000000000 */
[----:B------:R-:W-:Y:S06]  /*34d0*/  BAR.ARV 0x6, 0xa0 ;  /* 0x0182800000007b1d */ /* 0x000fec0000002000 */
[----:B------:R-:W4:Y:S01]  /*34e0*/  LDCU UR5, c[0x0][0x38c] ;  /* 0x00007180ff0577ac */ /* 0x000f220008000800 */
[----:B------:R-:W-:Y:S01]  /*34f0*/  LOP3.LUT R2, R2, 0xffff, RZ, 0xc0, !PT ;  /* 0x0000ffff02027812 */ /* 0x000fe200078ec0ff */
[----:B------:R-:W-:Y:S01]  /*3500*/  IMAD.MOV.U32 R11, RZ, RZ, 0x1 ;  /* 0x00000001ff0b7424 */ /* 0x000fe200078e00ff */
[----:B------:R-:W-:Y:S01]  /*3510*/  CS2R R8, SRZ ;  /* 0x0000000000087805 */ /* 0x000fe2000001ff00 */
[----:B------:R-:W1:Y:S01]  /*3520*/  LDCU UR7, c[0x0][0x38c] ;  /* 0x00007180ff0777ac */ /* 0x000e620008000800 */
[----:B------:R-:W-:Y:S01]  /*3530*/  R2UR UR27, R2 ;  /* 0x00000000021b72ca */ /* 0x000fe200000e0000 */
[----:B------:R-:W-:Y:S01]  /*3540*/  IMAD.MOV.U32 R10, RZ, RZ, RZ ;  /* 0x000000ffff0a7224 */ /* 0x000fe200078e00ff */
[----:B------:R-:W-:Y:S01]  /*3550*/  UMOV UR30, URZ ;  /* 0x000000ff001e7c82 */ /* 0x000fe20008000000 */
[----:B------:R-:W-:Y:S01]  /*3560*/  UMOV UR24, URZ ;  /* 0x000000ff00187c82 */ /* 0x000fe20008000000 */
[----:B---3--:R-:W-:Y:S01]  /*3570*/  ULEA UR26, UR4, UR26, 0x18 ;  /* 0x0000001a041a7291 */ /* 0x008fe2000f8ec0ff */
[----:B------:R-:W-:Y:S01]  /*3580*/  UMOV UR38, 0x0 ;  /* 0x0000000000267882 */ /* 0x000fe20000000000 */
[----:B------:R-:W-:-:S02]  /*3590*/  UMOV UR39, 0x4200010 ;  /* 0x0420001000277882 */ /* 0x000fc40000000000 */
[----:B------:R-:W-:Y:S02]  /*35a0*/  UIADD3 UR4, UPT, UPT, UR26, 0x4400, URZ ;  /* 0x000044001a047890 */ /* 0x000fe4000fffe0ff */
[----:B------:R-:W-:Y:S02]  /*35b0*/  UIADD3 UR6, UPT, UPT, UR26, 0x14400, URZ ;  /* 0x000144001a067890 */ /* 0x000fe4000fffe0ff */
[----:B----4-:R-:W-:Y:S01]  /*35c0*/  UIADD3 UR5, UPT, UPT, UR5, 0x7f, URZ ;  /* 0x0000007f05057890 */ /* 0x010fe2000fffe0ff */
[----:B--2---:R-:W2:Y:S01]  /*35d0*/  LDS R0, [UR26+0x160] ;  /* 0x0001601aff007984 */ /* 0x004ea20008000800 */
[----:B-1----:R-:W-:Y:S01]  /*35e0*/  UMOV UR36, 0x0 ;  /* 0x0000000000247882 */ /* 0x002fe20000000000 */
[----:B------:R-:W-:Y:S01]  /*35f0*/  UMOV UR37, 0x4200010 ;  /* 0x0420001000257882 */ /* 0x000fe20000000000 */
[----:B------:R-:W-:Y:S02]  /*3600*/  USHF.R.S32.HI UR40, URZ, 0x1f, UR5 ;  /* 0x0000001fff287899 */ /* 0x000fe40008011405 */
[----:B------:R-:W-:-:S02]  /*3610*/  UISETP.GE.AND UP4, UPT, UR7, 0x1, UPT ;  /* 0x000000010700788c */ /* 0x000fc4000bf86270 */
[----:B------:R-:W-:Y:S02]  /*3620*/  ULEA.HI UR40, UR40, UR5, URZ, 0x7 ;  /* 0x0000000528287291 */ /* 0x000fe4000f8f38ff */
[----:B------:R-:W-:Y:S02]  /*3630*/  USHF.R.U32.HI UR5, URZ, 0x4, UR4 ;  /* 0x00000004ff057899 */ /* 0x000fe40008011604 */
[----:B------:R-:W-:Y:S02]  /*3640*/  USHF.R.S32.HI UR40, URZ, 0x7, UR40 ;  /* 0x00000007ff287899 */ /* 0x000fe40008011428 */
[----:B------:R-:W-:Y:S02]  /*3650*/  USHF.R.U32.HI UR4, URZ, 0x4, UR6 ;  /* 0x00000004ff047899 */ /* 0x000fe40008011606 */
[----:B------:R-:W-:Y:S02]  /*3660*/  UISETP.LT.AND UP0, UPT, UR40, 0x1, UPT ;  /* 0x000000012800788c */ /* 0x000fe4000bf01270 */
[----:B------:R-:W-:-:S02]  /*3670*/  ULOP3.LUT UR5, UR5, 0x3fff, URZ, 0xc0, !UPT ;  /* 0x00003fff05057892 */ /* 0x000fc4000f8ec0ff */
[----:B------:R-:W-:Y:S02]  /*3680*/  ULOP3.LUT UR4, UR4, 0x3fff, URZ, 0xc0, !UPT ;  /* 0x00003fff04047892 */ /* 0x000fe4000f8ec0ff */
[----:B------:R-:W-:Y:S02]  /*3690*/  USEL UR41, UR40, 0x1, !UP0 ;  /* 0x0000000128297887 */ /* 0x000fe4000c000000 */
[----:B------:R-:W-:Y:S02]  /*36a0*/  ULOP3.LUT UR28, UR5, 0x10000, URZ, 0xfc, !UPT ;  /* 0x00010000051c7892 */ /* 0x000fe4000f8efcff */
[----:B------:R-:W-:Y:S02]  /*36b0*/  ULOP3.LUT UR29, UR4, 0x10000, URZ, 0xfc, !UPT ;  /* 0x00010000041d7892 */ /* 0x000fe4000f8efcff */
[----:B------:R-:W-:Y:S01]  /*36c0*/  UIADD3 UR41, UPT, UPT, -UR41, URZ, URZ ;  /* 0x000000ff29297290 */ /* 0x000fe2000fffe1ff */
[----:B------:R-:W-:Y:S01]  /*36d0*/  UMOV UR34, 0x0 ;  /* 0x0000000000227882 */ /* 0x000fe20000000000 */
[----:B------:R-:W-:Y:S01]  /*36e0*/  UMOV UR35, 0x4200010 ;  /* 0x0420001000237882 */ /* 0x000fe20000000000 */
[----:B------:R-:W-:Y:S01]  /*36f0*/  UMOV UR32, 0x0 ;  /* 0x0000000000207882 */ /* 0x000fe20000000000 */
[----:B------:R-:W-:Y:S01]  /*3700*/  UMOV UR33, 0x4200010 ;  /* 0x0420001000217882 */ /* 0x000fe20000000000 */
[----:B--2---:R-:W-:-:S15]  /*3710*/  R2UR UR42, R0 ;  /* 0x00000000002a72ca */ /* 0x004fde00000e0000 */
.L_x_71:
[----:B------:R-:W-:Y:S02]  /*3720*/  LEA R0, R10, UR26, 0x3 ;  /* 0x0000001a0a007c11 */ /* 0x000fe4000f8e18ff */
[----:B------:R-:W-:Y:S02]  /*3730*/  SHF.L.U32 R5, R9, 0x1f, RZ ;  /* 0x0000001f09057819 */ /* 0x000fe400000006ff */
[----:B------:R-:W-:Y:S01]  /*3740*/  PLOP3.LUT P0, PT, PT, PT, UP4, 0x80, 0x8 ;  /* 0x000000000008781c */ /* 0x000fe20003f0f048 */
[----:B------:R-:W-:Y:S01]  /*3750*/  VIADD R3, R0, 0xc0 ;  /* 0x000000c000037836 */ /* 0x000fe20000000000 */
[----:B-1----:R-:W1:Y:S02]  /*3760*/  SYNCS.PHASECHK.TRANS64.TRYWAIT P1, [R0+URZ+0xb0], R5 ;  /* 0x0000b005000075a7 */ /* 0x002e6400080211ff */
[----:B-1-3--:R-:W-:Y:S09]  /*3770*/  @!P1 BRA `(.L_x_65) ;  /* 0x0000004800b49947 */ /* 0x00aff20003800000 */
.L_x_140:
[----:B------:R-:W-:Y:S01]  /*3780*/  LEA R4, R10, UR26, 0x4 ;  /* 0x0000001a0a047c11 */ /* 0x000fe2000f8e20ff */
[----:B------:R-:W-:Y:S01]  /*3790*/  @UP4 ULEA UR4, UR24, UR26, 0x3 ;  /* 0x0000001a18044291 */ /* 0x000fe2000f8e18ff */
[----:B------:R-:W-:Y:S01]  /*37a0*/  PLOP3.LUT P2, PT, PT, PT, PT, 0x80, 0x8 ;  /* 0x000000000008781c */ /* 0x000fe20003f4f070 */
[----:B------:R-:W-:Y:S01]  /*37b0*/  ULEA UR31, UR30, UR26, 0x3 ;  /* 0x0000001a1e1f7291 */ /* 0x000fe2000f8e18ff */
[----:B------:R-:W-:Y:S02]  /*37c0*/  PRMT R3, RZ, 0x654, R3 ;  /* 0x00000654ff037816 */ /* 0x000fe40000000003 */
[----:B-1----:R-:W1:Y:S01]  /*37d0*/  LDS.128 R4, [R4+0x140] ;  /* 0x0001400004047984 */ /* 0x002e620000000c00 */
[----:B------:R-:W-:Y:S02]  /*37e0*/  @P0 SHF.L.U32 R2, R8, 0x1f, RZ ;  /* 0x0000001f08020819 */ /* 0x000fe400000006ff */
[----:B------:R-:W-:Y:S01]  /*37f0*/  SHF.L.U32 R0, R11, 0x1f, RZ ;  /* 0x0000001f0b007819 */ /* 0x000fe200000006ff */
[----:B------:R-:W-:Y:S01]  /*3800*/  @!PT LDS RZ, [RZ] ;  /* 0x00000000fffff984 */ /* 0x000fe20000000800 */
[----:B------:R-:W-:Y:S01]  /*3810*/  @!PT LDS RZ, [RZ] ;  /* 0x00000000fffff984 */ /* 0x000fe20000000800 */
[----:B------:R-:W-:Y:S01]  /*3820*/  @!PT LDS RZ, [RZ] ;  /* 0x00000000fffff984 */ /* 0x000fe20000000800 */
[----:B------:R-:W-:Y:S01]  /*3830*/  @!PT LDS RZ, [RZ] ;  /* 0x00000000fffff984 */ /* 0x000fe20000000800 */
[----:B------:R2:W-:Y:S06]  /*3840*/  MEMBAR.ALL.CTA ;  /* 0x0000000000007992 */ /* 0x0005ec0000008000 */
[----:B--2---:R-:W2:Y:S02]  /*3850*/  FENCE.VIEW.ASYNC.S ;  /* 0x00000000000073c6 */ /* 0x004ea40000000000 */
[----:B--2---:R2:W-:Y:S01]  /*3860*/  SYNCS.ARRIVE.TRANS64.RED.A1T0 RZ, [R3+URZ], RZ ;  /* 0x000000ff03ff79a7 */ /* 0x0045e200081004ff */
[----:B------:R2:W3:Y:S01]  /*3870*/  @P0 SYNCS.PHASECHK.TRANS64.TRYWAIT P2, [UR4], R2 ;  /* 0x00000002ff0005a7 */ /* 0x0004e20008041104 */
[----:B------:R-:W-:Y:S01]  /*3880*/  ULEA.HI UR4, UR30, UR30, URZ, 0x1 ;  /* 0x0000001e1e047291 */ /* 0x000fe2000f8f08ff */
[----:B-1----:R-:W-:-:S03]  /*3890*/  LOP3.LUT P1, RZ, R6, 0x1, RZ, 0xc0, !PT ;  /* 0x0000000106ff7812 */ /* 0x002fc6000782c0ff */
[----:B------:R-:W-:Y:S02]  /*38a0*/  USHF.L.U32 UR11, UR4, 0x6, URZ ;  /* 0x00000006040b7899 */ /* 0x000fe400080006ff */
[----:B------:R-:W-:Y:S02]  /*38b0*/  ULOP3.LUT UR4, UR4, 0xffe, URZ, 0xc0, !UPT ;  /* 0x00000ffe04047892 */ /* 0x000fe4000f8ec0ff */
[----:B------:R-:W-:Y:S02]  /*38c0*/  ULOP3.LUT UR11, UR11, 0xffffff80, URZ, 0xc0, !UPT ;  /* 0xffffff800b0b7892 */ /* 0x000fe4000f8ec0ff */
[----:B------:R-:W-:Y:S02]  /*38d0*/  UIADD3 UR4, UPT, UPT, -UR4, UR30, URZ ;  /* 0x0000001e04047290 */ /* 0x000fe4000fffe1ff */
[----:B------:R-:W-:Y:S01]  /*38e0*/  UIADD3 UR11, UPT, UPT, UR42, UR11, URZ ;  /* 0x0000000b2a0b7290 */ /* 0x000fe2000fffe0ff */
[----:B------:R-:W1:Y:S03]  /*38f0*/  SYNCS.PHASECHK.TRANS64.TRYWAIT P0, [UR31+0xf0], R0 ;  /* 0x0000f000ff0075a7 */ /* 0x000e66000800111f */
[----:B------:R-:W-:Y:S01]  /*3900*/  ULEA UR11, UR4, UR11, 0x14 ;  /* 0x0000000b040b7291 */ /* 0x000fe2000f8ea0ff */
[----:B-123--:R-:W-:Y:S11]  /*3910*/  @!P0 BRA `(.L_x_66) ;  /* 0x0000004800608947 */ /* 0x00eff60003800000 */
.L_x_142:
[----:B------:R-:W-:Y:S01]  /*3920*/  IADD3 R10, PT, PT, R10, 0x1, RZ ;  /* 0x000000010a0a7810 */ /* 0x000fe20007ffe0ff */
[----:B------:R-:W-:Y:S06]  /*3930*/  BRA.U !UP4, `(.L_x_67) ;  /* 0x000000010cc07547 */ /* 0x000fec000b800000 */
[----:B------:R-:W-:Y:S01]  /*3940*/  UPLOP3.LUT UP2, UPT, UPT, UPT, UPT, 0x40, 0x4 ;  /* 0x000000000004789c */ /* 0x000fe20003f4e870 */
[----:B------:R-:W-:Y:S01]  /*3950*/  UMOV UR23, UR41 ;  /* 0x0000002900177c82 */ /* 0x000fe20008000000 */
[----:B------:R-:W-:Y:S01]  /*3960*/  UMOV UR22, UR40 ;  /* 0x0000002800167c82 */ /* 0x000fe20008000000 */
[----:B------:R-:W-:-:S08]  /*3970*/  UMOV UR10, UR24 ;  /* 0x00000018000a7c82 */ /* 0x000fd00008000000 */
.L_x_70:
[----:B------:R-:W-:Y:S02]  /*3980*/  UIADD3 UR23, UPT, UPT, UR23, 0x1, URZ ;  /* 0x0000000117177890 */ /* 0x000fe4000fffe0ff */
[----:B--2---:R-:W-:Y:S02]  /*3990*/  ULEA UR5, UR10, UR26, 0x3 ;  /* 0x0000001a0a057291 */ /* 0x004fe4000f8e18ff */
[----:B------:R-:W-:Y:S01]  /*39a0*/  UISETP.NE.AND UP3, UPT, UR23, URZ, UPT ;  /* 0x000000ff1700728c */ /* 0x000fe2000bf65270 */
[----:B---3--:R-:W-:Y:S10]  /*39b0*/  @P2 BRA `(.L_x_68) ;  /* 0x00000000000c2947 */ /* 0x008ff40003800000 */
[----:B-1----:R-:W-:Y:S04]  /*39c0*/  SHF.L.U32 R3, R8, 0x1f, RZ ;  /* 0x0000001f08037819 */ /* 0x002fe800000006ff */
[----:B------:R-:W1:Y:S02]  /*39d0*/  SYNCS.PHASECHK.TRANS64.TRYWAIT P0, [UR5], R3 ;  /* 0x00000003ff0075a7 */ /* 0x000e640008001105 */
[----:B-1----:R-:W-:Y:S05]  /*39e0*/  @!P0 BRA `(.L_x_69) ;  /* 0x0000004800448947 */ /* 0x002fea0003800000 */
.L_x_68:
[----:B------:R-:W-:Y:S01]  /*39f0*/  UISETP.NE.AND UP0, UPT, UR22, 0x1, UPT ;  /* 0x000000011600788c */ /* 0x000fe2000bf05270 */
[----:B------:R-:W-:Y:S01]  /*3a00*/  PLOP3.LUT P2, PT, PT, PT, PT, 0x80, 0x8 ;  /* 0x000000000008781c */ /* 0x000fe20003f4f070 */
[----:B------:R-:W-:Y:S02]  /*3a10*/  UIADD3 UR4, UPT, UPT, UR10, 0x1, URZ ;  /* 0x000000010a047890 */ /* 0x000fe4000fffe0ff */
[----:B------:R-:W-:Y:S02]  /*3a20*/  UIADD3 UR25, UPT, UPT, UR5, 0x40, URZ ;  /* 0x0000004005197890 */ /* 0x000fe4000fffe0ff */
[----:B------:R-:W-:Y:S01]  /*3a30*/  UISETP.NE.AND UP1, UPT, UR4, 0x8, UPT ;  /* 0x000000080400788c */ /* 0x000fe2000bf25270 */
[----:B------:R-:W-:Y:S01]  /*3a40*/  PLOP3.LUT P0, PT, PT, PT, UP0, 0x80, 0x8 ;  /* 0x000000000008781c */ /* 0x000fe20003f0f008 */
[----:B------:R-:W-:Y:S02]  /*3a50*/  UIADD3 UR22, UPT, UPT, UR22, -0x1, URZ ;  /* 0xffffffff16167890 */ /* 0x000fe4000fffe0ff */
[----:B------:R-:W-:Y:S02]  /*3a60*/  USEL UR6, URZ, 0x1, UP1 ;  /* 0x00000001ff067887 */ /* 0x000fe40008800000 */
[----:B------:R-:W-:Y:S01]  /*3a70*/  USEL UR24, UR4, URZ, UP1 ;  /* 0x000000ff04187287 */ /* 0x000fe20008800000 */
[----:B------:R-:W-:Y:S01]  /*3a80*/  UMOV UR7, 0x40004040 ;  /* 0x4000404000077882 */ /* 0x000fe20000000000 */
[----:B------:R-:W-:Y:S02]  /*3a90*/  UMOV UR5, 0x40004040 ;  /* 0x4000404000057882 */ /* 0x000fe40000000000 */
[----:B------:R-:W-:Y:S01]  /*3aa0*/  @UP0 ULEA UR4, UR24, UR26, 0x3 ;  /* 0x0000001a18040291 */ /* 0x000fe2000f8e18ff */
[----:B------:R-:W-:Y:S01]  /*3ab0*/  LOP3.LUT R8, R8, UR6, RZ, 0x3c, !PT ;  /* 0x0000000608087c12 */ /* 0x000fe2000f8e3cff */
[----:B------:R-:W-:Y:S01]  /*3ac0*/  ULEA UR6, UR10, UR29, 0xa ;  /* 0x0000001d0a067291 */ /* 0x000fe2000f8e50ff */
[----:B------:R-:W-:Y:S02]  /*3ad0*/  UMOV UR21, 0x40004040 ;  /* 0x4000404000157882 */ /* 0x000fe40000000000 */
[----:B-1----:R-:W-:Y:S01]  /*3ae0*/  @P0 SHF.L.U32 R0, R8, 0x1f, RZ ;  /* 0x0000001f08000819 */ /* 0x002fe200000006ff */
[----:B------:R-:W-:Y:S02]  /*3af0*/  UIADD3 UR20, UPT, UPT, UR6, 0x2, URZ ;  /* 0x0000000206147890 */ /* 0x000fe4000fffe0ff */
[----:B------:R-:W-:Y:S01]  /*3b00*/  UIADD3 UR16, UPT, UPT, UR6, 0x4, URZ ;  /* 0x0000000406107890 */ /* 0x000fe2000fffe0ff */
[----:B------:R2:W3:Y:S01]  /*3b10*/  @P0 SYNCS.PHASECHK.TRANS64.TRYWAIT P2, [UR4], R0 ;  /* 0x00000000ff0005a7 */ /* 0x0004e20008041104 */
[----:B------:R-:W-:Y:S02]  /*3b20*/  ULEA UR4, UR10, UR28, 0x9 ;  /* 0x0000001c0a047291 */ /* 0x000fe4000f8e48ff */
[----:B------:R-:W-:Y:S02]  /*3b30*/  UIADD3 UR12, UPT, UPT, UR6, 0x6, URZ ;  /* 0x00000006060c7890 */ /* 0x000fe4000fffe0ff */
[----:B------:R-:W-:Y:S02]  /*3b40*/  UIADD3 UR18, UPT, UPT, UR4, 0x2, URZ ;  /* 0x0000000204127890 */ /* 0x000fe4000fffe0ff */
[----:B------:R-:W-:Y:S02]  /*3b50*/  UIADD3 UR14, UPT, UPT, UR4, 0x4, URZ ;  /* 0x00000004040e7890 */ /* 0x000fe4000fffe0ff */
[----:B------:R-:W-:Y:S01]  /*3b60*/  UIADD3 UR8, UPT, UPT, UR4, 0x6, URZ ;  /* 0x0000000604087890 */ /* 0x000fe2000fffe0ff */
[----:B------:R2:W-:Y:S01]  /*3b70*/  UTCQMMA gdesc[UR4], gdesc[UR6], tmem[UR11], tmem[UR38], idesc[UR39], UP2 ;  /* 0x00ff2606040075ea */ /* 0x0005e2000900030b */
[----:B------:R-:W-:Y:S01]  /*3b80*/  UPLOP3.LUT UP2, UPT, UPT, UPT, UPT, 0x80, 0x8 ;  /* 0x000000000008789c */ /* 0x000fe20003f4f070 */
[----:B------:R-:W-:Y:S01]  /*3b90*/  UMOV UR19, 0x40004040 ;  /* 0x4000404000137882 */ /* 0x000fe20000000000 */
[----:B------:R-:W-:Y:S01]  /*3ba0*/  UMOV UR17, 0x40004040 ;  /* 0x4000404000117882 */ /* 0x000fe20000000000 */
[----:B------:R2:W-:Y:S01]  /*3bb0*/  UTCQMMA gdesc[UR18], gdesc[UR20], tmem[UR11], tmem[UR36], idesc[UR37], UPT ;  /* 0x00ff2414120075ea */ /* 0x0005e2000b80030b */
[----:B------:R-:W-:Y:S01]  /*3bc0*/  UMOV UR15, 0x40004040 ;  /* 0x40004040000f7882 */ /* 0x000fe20000000000 */
[----:B------:R-:W-:Y:S01]  /*3bd0*/  UMOV UR13, 0x40004040 ;  /* 0x40004040000d7882 */ /* 0x000fe20000000000 */
[----:B------:R-:W-:Y:S01]  /*3be0*/  UMOV UR9, 0x40004040 ;  /* 0x4000404000097882 */ /* 0x000fe20000000000 */
[----:B------:R2:W-:Y:S01]  /*3bf0*/  UTCQMMA gdesc[UR14], gdesc[UR16], tmem[UR11], tmem[UR34], idesc[UR35], UPT ;  /* 0x00ff22100e0075ea */ /* 0x0005e2000b80030b */
[----:B------:R2:W-:Y:S01]  /*3c00*/  UTCQMMA gdesc[UR8], gdesc[UR12], tmem[UR11], tmem[UR32], idesc[UR33], UPT ;  /* 0x00ff200c080075ea */ /* 0x0005e2000b80030b */
[----:B------:R2:W-:Y:S01]  /*3c10*/  UTCBAR.MULTICAST [UR25], URZ, UR27 ;  /* 0x000000ff190073e9 */ /* 0x0005e2000800081b */
[----:B------:R-:W-:Y:S01]  /*3c20*/  UMOV UR10, UR24 ;  /* 0x00000018000a7c82 */ /* 0x000fe20008000000 */
[----:B------:R-:W-:Y:S05]  /*3c30*/  BRA.U UP3, `(.L_x_70) ;  /* 0xfffffffd03507547 */ /* 0x000fea000b83ffff */
.L_x_67:
[----:B--2---:R-:W-:Y:S01]  /*3c40*/  UIADD3 UR4, UPT, UPT, UR30, 0x1, URZ ;  /* 0x000000011e047890 */ /* 0x004fe2000fffe0ff */
[C---:B------:R-:W-:Y:S01]  /*3c50*/  ISETP.NE.AND P0, PT, R10.reuse, 0x2, PT ;  /* 0x000000020a00780c */ /* 0x040fe20003f05270 */
[----:B------:R-:W-:Y:S02]  /*3c60*/  UIADD3 UR5, UPT, UPT, UR31, 0xd0, URZ ;  /* 0x000000d01f057890 */ /* 0x000fe4000fffe0ff */
[----:B------:R-:W-:Y:S01]  /*3c70*/  UISETP.NE.AND UP0, UPT, UR4, 0x4, UPT ;  /* 0x000000040400788c */ /* 0x000fe2000bf05270 */
[----:B-1----:R-:W-:Y:S02]  /*3c80*/  SEL R0, RZ, 0x1, P0 ;  /* 0x00000001ff007807 */ /* 0x002fe40000000000 */
[----:B------:R-:W-:Y:S01]  /*3c90*/  SEL R10, R10, RZ, P0 ;  /* 0x000000ff0a0a7207 */ /* 0x000fe20000000000 */
[----:B------:R-:W-:Y:S01]  /*3ca0*/  USEL UR6, URZ, 0x1, UP0 ;  /* 0x00000001ff067887 */ /* 0x000fe20008000000 */
[----:B------:R-:W-:Y:S01]  /*3cb0*/  LOP3.LUT R9, R9, R0, RZ, 0x3c, !PT ;  /* 0x0000000009097212 */ /* 0x000fe200078e3cff */
[----:B------:R-:W-:Y:S01]  /*3cc0*/  USEL UR30, UR4, URZ, UP0 ;  /* 0x000000ff041e7287 */ /* 0x000fe20008000000 */
[----:B------:R1:W-:Y:S03]  /*3cd0*/  UTCBAR [UR5], URZ ;  /* 0x000000ff050073e9 */ /* 0x0003e600080000ff */
[----:B------:R-:W-:Y:S01]  /*3ce0*/  LOP3.LUT R11, R11, UR6, RZ, 0x3c, !PT ;  /* 0x000000060b0b7c12 */ /* 0x000fe2000f8e3cff */
[----:B------:R-:W-:Y:S07]  /*3cf0*/  @P1 BRA `(.L_x_71) ;  /* 0xfffffff800881947 */ /* 0x000fee000383ffff */
[----:B------:R-:W2:Y:S01]  /*3d00*/  S2UR UR8, SR_CgaCtaId ;  /* 0x00000000000879c3 */ /* 0x000ea20000008800 */
[----:B------:R-:W-:Y:S01]  /*3d10*/  ELECT P0, URZ, PT ;  /* 0x0000000000ff782f */ /* 0x000fe20003800000 */
[----:B------:R-:W-:Y:S01]  /*3d20*/  IMAD.MOV.U32 R0, RZ, RZ, 0x1 ;  /* 0x00000001ff007424 */ /* 0x000fe200078e00ff */
[----:B------:R-:W-:Y:S01]  /*3d30*/  UIADD3 UR26, UPT, UPT, UR26, 0xf0, URZ ;  /* 0x000000f01a1a7890 */ /* 0x000fe2000fffe0ff */
[----:B------:R-:W-:Y:S01]  /*3d40*/  SHF.L.U32 R3, R11, 0x1f, RZ ;  /* 0x0000001f0b037819 */ /* 0x000fe200000006ff */
[----:B------:R-:W-:-:S03]  /*3d50*/  UMOV UR4, 0x40 ;  /* 0x0000004000047882 */ /* 0x000fc60000000000 */
[----:B------:R-:W-:Y:S01]  /*3d60*/  UVIRTCOUNT.DEALLOC.SMPOOL 0x80 ;  /* 0x000000800000784c */ /* 0x000fe20000000000 */
[----:B--2---:R-:W-:Y:S02]  /*3d70*/  ULEA UR8, UR8, UR4, 0x18 ;  /* 0x0000000408087291 */ /* 0x004fe4000f8ec0ff */
[----:B------:R-:W-:-:S07]  /*3d80*/  ULEA UR4, UR30, UR26, 0x3 ;  /* 0x0000001a1e047291 */ /* 0x000fce000f8e18ff */
[----:B------:R2:W-:Y:S02]  /*3d90*/  @P0 STS.U8 [UR8+0x1c], R0 ;  /* 0x00001c00ff000988 */ /* 0x0005e40008000008 */
[----:B------:R-:W4:Y:S02]  /*3da0*/  SYNCS.PHASECHK.TRANS64.TRYWAIT P0, [UR4], R3 ;  /* 0x00000003ff0075a7 */ /* 0x000f240008001104 */
[----:B--2-4-:R-:W-:Y:S05]  /*3db0*/  @!P0 BRA `(.L_x_72) ;  /* 0x0000004400688947 */ /* 0x014fea0003800000 */
.L_x_145:
[----:B------:R-:W-:-:S04]  /*3dc0*/  UIADD3 UR4, UPT, UPT, UR30, 0x1, URZ ;  /* 0x000000011e047890 */ /* 0x000fc8000fffe0ff */
[----:B------:R-:W-:-:S04]  /*3dd0*/  UISETP.NE.AND UP0, UPT, UR4, 0x4, UPT ;  /* 0x000000040400788c */ /* 0x000fc8000bf05270 */
[----:B------:R-:W-:Y:S02]  /*3de0*/  USEL UR6, URZ, 0x1, UP0 ;  /* 0x00000001ff067887 */ /* 0x000fe40008000000 */
[----:B------:R-:W-:-:S04]  /*3df0*/  USEL UR4, UR4, URZ, UP0 ;  /* 0x000000ff04047287 */ /* 0x000fc80008000000 */
[----:B-1----:R-:W-:Y:S01]  /*3e00*/  ULEA UR5, UR4, UR26, 0x3 ;  /* 0x0000001a04057291 */ /* 0x002fe2000f8e18ff */
[----:B------:R-:W-:-:S04]  /*3e10*/  LOP3.LUT R2, R11, UR6, RZ, 0x3c, !PT ;  /* 0x000000060b027c12 */ /* 0x000fc8000f8e3cff */
[----:B--2---:R-:W-:-:S04]  /*3e20*/  SHF.L.U32 R3, R2, 0x1f, RZ ;  /* 0x0000001f02037819 */ /* 0x004fc800000006ff */
[----:B------:R-:W1:Y:S02]  /*3e30*/  SYNCS.PHASECHK.TRANS64.TRYWAIT P0, [UR5], R3 ;  /* 0x00000003ff0075a7 */ /* 0x000e640008001105 */
[----:B-1----:R-:W-:Y:S05]  /*3e40*/  @!P0 BRA `(.L_x_73) ;  /* 0x00000044005c8947 */ /* 0x002fea0003800000 */
.L_x_147:
        /* <DEDUP_REMOVED lines=9> */
.L_x_149:
[----:B------:R-:W-:-:S04]  /*3ee0*/  UIADD3 UR4, UPT, UPT, UR4, 0x1, URZ ;  /* 0x0000000104047890 */ /* 0x000fc8000fffe0ff */
[----:B------:R-:W-:-:S04]  /*3ef0*/  UISETP.NE.AND UP0, UPT, UR4, 0x4, UPT ;  /* 0x000000040400788c */ /* 0x000fc8000bf05270 */
[----:B------:R-:W-:Y:S02]  /*3f00*/  USEL UR5, URZ, 0x1, UP0 ;  /* 0x00000001ff057887 */ /* 0x000fe40008000000 */
[----:B------:R-:W-:-:S04]  /*3f10*/  USEL UR4, UR4, URZ, UP0 ;  /* 0x000000ff04047287 */ /* 0x000fc80008000000 */
[----:B------:R-:W-:Y:S01]  /*3f20*/  ULEA UR4, UR4, UR26, 0x3 ;  /* 0x0000001a04047291 */ /* 0x000fe2000f8e18ff */
[----:B-1----:R-:W-:-:S04]  /*3f30*/  LOP3.LUT R3, R2, UR5, RZ, 0x3c, !PT ;  /* 0x0000000502037c12 */ /* 0x002fc8000f8e3cff */
[----:B------:R-:W-:-:S04]  /*3f40*/  SHF.L.U32 R3, R3, 0x1f, RZ ;  /* 0x0000001f03037819 */ /* 0x000fc800000006ff */
[----:B------:R-:W1:Y:S02]  /*3f50*/  SYNCS.PHASECHK.TRANS64.TRYWAIT P0, [UR4], R3 ;  /* 0x00000003ff0075a7 */ /* 0x000e640008001104 */
[----:B-1----:R-:W-:Y:S05]  /*3f60*/  @!P0 BRA `(.L_x_75) ;  /* 0x0000004400448947 */ /* 0x002fea0003800000 */
.L_x_151:
[----:B------:R-:W-:Y:S01]  /*3f70*/  NOP ;  /* 0x0000000000007918 */ /* 0x000fe20000000000 */
[----:B-1----:R-:W1:Y:S01]  /*3f80*/  LDS R0, [UR8+0x14] ;  /* 0x00001408ff007984 */ /* 0x002e620008000800 */
[----:B------:R-:W-:Y:S01]  /*3f90*/  ULOP3.LUT UR4, UR42, 0xffff, URZ, 0xc0, !UPT ;  /* 0x0000ffff2a047892 */ /* 0x000fe2000f8ec0ff */
[----:B------:R-:W-:Y:S01]  /*3fa0*/  UMOV UR5, 0xffff ;  /* 0x0000ffff00057882 */ /* 0x000fe20000000000 */
[----:B------:R-:W-:Y:S02]  /*3fb0*/  UMOV UR6, 0x1 ;  /* 0x0000000100067882 */ /* 0x000fe40000000000 */
[----:B------:R-:W-:-:S04]  /*3fc0*/  USHF.R.U32.HI UR4, URZ, 0x5, UR4 ;  /* 0x00000005ff047899 */ /* 0x000fc80008011604 */
[----:B------:R-:W-:Y:S02]  /*3fd0*/  USHF.L.U32 UR5, UR5, UR4, URZ ;  /* 0x0000000405057299 */ /* 0x000fe400080006ff */
[----:B------:R-:W-:-:S04]  /*3fe0*/  USHF.L.U32 UR4, UR6, UR4, URZ ;  /* 0x0000000406047299 */ /* 0x000fc800080006ff */
[----:B-1----:R-:W-:-:S04]  /*3ff0*/  LOP3.LUT R0, R0, UR5, RZ, 0xc0, !PT ;  /* 0x0000000500007c12 */ /* 0x002fc8000f8ec0ff */
[----:B------:R-:W-:-:S13]  /*4000*/  ISETP.NE.AND P0, PT, R0, UR5, PT ;  /* 0x0000000500007c0c */ /* 0x000fda000bf05270 */
[----:B------:R-:W-:Y:S05]  /*4010*/  @P0 BRA `(.L_x_76) ;  /* 0x0000000000580947 */ /* 0x000fea0003800000 */
[----:B------:R-:W1:Y:S02]  /*4020*/  LDS R0, [UR8+0x18] ;  /* 0x00001808ff007984 */ /* 0x000e640008000800 */
[----:B-1----:R-:W-:-:S04]  /*4030*/  LOP3.LUT R0, R0, UR4, RZ, 0xc0, !PT ;  /* 0x0000000400007c12 */ /* 0x002fc8000f8ec0ff */
[----:B------:R-:W-:-:S13]  /*4040*/  ISETP.NE.AND P0, PT, R0, UR4, PT ;  /* 0x0000000400007c0c */ /* 0x000fda000bf05270 */
[----:B------:R-:W-:Y:S05]  /*4050*/  @P0 BRA `(.L_x_77) ;  /* 0x00000000003c0947 */ /* 0x000fea0003800000 */
[----:B------:R-:W1:Y:S01]  /*4060*/  S2R R2, SR_LANEID ;  /* 0x0000000000027919 */ /* 0x000e620000000000 */
[----:B------:R-:W-:Y:S01]  /*4070*/  ULOP3.LUT UR5, URZ, UR5, URZ, 0x33, !UPT ;  /* 0x00000005ff057292 */ /* 0x000fe2000f8e33ff */
[----:B------:R-:W-:Y:S01]  /*4080*/  LOP3.LUT R4, RZ, UR4, RZ, 0x33, !PT ;  /* 0x00000004ff047c12 */ /* 0x000fe2000f8e33ff */
[----:B------:R-:W-:Y:S02]  /*4090*/  VOTEU.ANY UR4, UPT, PT ;  /* 0x0000000000047886 */ /* 0x000fe400038e0100 */
[----:B------:R-:W-:Y:S01]  /*40a0*/  UFLO.U32 UR4, UR4 ;  /* 0x00000004000472bd */ /* 0x000fe200080e0000 */
[----:B------:R-:W2:Y:S01]  /*40b0*/  REDUX UR6, R4 ;  /* 0x00000000040673c4 */ /* 0x000ea20000000000 */
[----:B------:R-:W-:-:S06]  /*40c0*/  IMAD.U32 R0, RZ, RZ, UR5 ;  /* 0x00000005ff007e24 */ /* 0x000fcc000f8e00ff */
[----:B------:R4:W-:Y:S01]  /*40d0*/  UTCATOMSWS.AND URZ, UR5 ;  /* 0x0000000500ff79e3 */ /* 0x0009e20008000000 */
[----:B------:R-:W3:Y:S01]  /*40e0*/  REDUX UR7, R0 ;  /* 0x00000000000773c4 */ /* 0x000ee20000000000 */
[----:B-1----:R-:W-:Y:S01]  /*40f0*/  ISETP.EQ.U32.AND P0, PT, R2, UR4, PT ;  /* 0x0000000402007c0c */ /* 0x002fe2000bf02070 */
[----:B--2---:R-:W-:Y:S01]  /*4100*/  IMAD.U32 R2, RZ, RZ, UR6 ;  /* 0x00000006ff027e24 */ /* 0x004fe2000f8e00ff */
[----:B---3--:R-:W-:-:S11]  /*4110*/  MOV R3, UR7 ;  /* 0x0000000700037c02 */ /* 0x008fd60008000f00 */
[----:B------:R4:W-:Y:S04]  /*4120*/  @P0 ATOMS.AND RZ, [UR8+0x14], R3 ;  /* 0x00001403ffff098c */ /* 0x0009e8000a800008 */
[----:B------:R4:W-:Y:S01]  /*4130*/  @P0 ATOMS.AND RZ, [UR8+0x18], R2 ;  /* 0x00001802ffff098c */ /* 0x0009e2000a800008 */
[----:B------:R-:W-:Y:S05]  /*4140*/  BRA `(.L_x_78) ;  /* 0x0000000000147947 */ /* 0x000fea0003800000 */
.L_x_77:
[----:B------:R-:W-:Y:S02]  /*4150*/  MOV R2, 0x4170 ;  /* 0x0000417000027802 */ /* 0x000fe40000000f00 */
[----:B---3-5:R-:W-:Y:S05]  /*4160*/  CALL.REL.NOINC `($__internal_0_$__cuda_sm10x_tcgen05_guardrail_trap_col_being_dealloced_not_returned_by_alloc) ;  /* 0x0000004400a07944 */ /* 0x028fea0003c00000 */
[----:B------:R-:W-:Y:S05]  /*4170*/  BRA `(.L_x_78) ;  /* 0x0000000000087947 */ /* 0x000fea0003800000 */
.L_x_76:
[----:B------:R-:W-:Y:S02]  /*4180*/  MOV R2, 0x41a0 ;  /* 0x000041a000027802 */ /* 0x000fe40000000f00 */
[----:B---3-5:R-:W-:Y:S05]  /*4190*/  CALL.REL.NOINC `($__internal_2_$__cuda_sm10x_tcgen05_guardrail_trap_unallocated_columns_being_dealloced) ;  /* 0x0000004400ac7944 */ /* 0x028fea0003c00000 */
.L_x_78:
[----:B------:R-:W-:Y:S01]  /*41a0*/  NOP ;  /* 0x0000000000007918 */ /* 0x000fe20000000000 */
[----:B----4-:R-:W-:Y:S05]  /*41b0*/  EXIT ;  /* 0x000000000000794d */ /* 0x010fea0003800000 */
.L_x_60:
[----:B------:R-:W-:-:S09]  /*41c0*/  UISETP.NE.OR UP0, UPT, UR18, 0x3, !UP3 ;  /* 0x000000031200788c */ /* 0x000fd2000df05670 */
[----:B------:R-:W-:Y:S05]  /*41d0*/  BRA.U UP0, `(.L_x_79) ;  /* 0x0000000d00ac7547 */ /* 0x000fea000b800000 */
[----:B------:R-:W2:Y:S01]  /*41e0*/  LDCU.64 UR4, c[0x0][0x888] ;  /* 0x00011100ff0477ac */ /* 0x000ea20008000a00 */
[----:B------:R-:W3:Y:S01]  /*41f0*/  S2UR UR10, SR_CgaCtaId ;  /* 0x00000000000a79c3 */ /* 0x000ee20000008800 */
[----:B------:R-:W-:Y:S02]  /*4200*/  HFMA2 R9, -RZ, RZ, 0, 0 ;  /* 0x00000000ff097431 */ /* 0x000fe400000001ff */
[----:B------:R-:W-:Y:S01]  /*4210*/  IMAD.MOV.U32 R11, RZ, RZ, 0x1 ;  /* 0x00000001ff0b7424 */ /* 0x000fe200078e00ff */
[----:B------:R-:W4:Y:S01]  /*4220*/  LDCU UR31, c[0x0][0x370] ;  /* 0x00006e00ff1f77ac */ /* 0x000f220008000800 */
[----:B------:R-:W-:Y:S01]  /*4230*/  IMAD.MOV.U32 R10, RZ, RZ, RZ ;  /* 0x000000ffff0a7224 */ /* 0x000fe200078e00ff */
[----:B------:R-:W-:Y:S01]  /*4240*/  MOV R3, 0x1000 ;  /* 0x0000100000037802 */ /* 0x000fe20000000f00 */
[----:B------:R-:W4:Y:S01]  /*4250*/  LDCU.128 UR32, c[0x0][0xb10] ;  /* 0x00016200ff2077ac */ /* 0x000f220008000c00 */
[----:B------:R-:W1:Y:S01]  /*4260*/  LDC.64 R12, c[0x0][0x348] ;  /* 0x0000d200ff0c7b82 */ /* 0x000e620000000a00 */
[----:B------:R-:W3:Y:S01]  /*4270*/  LDCU UR27, c[0x0][0x374] ;  /* 0x00006e80ff1b77ac */ /* 0x000ee20008000800 */
[----:B------:R-:W3:Y:S01]  /*4280*/  LDCU.64 UR28, c[0x0][0x890] ;  /* 0x00011200ff1c77ac */ /* 0x000ee20008000a00 */
[----:B------:R-:W3:Y:S01]  /*4290*/  LDCU UR15, c[0x0][0xb0c] ;  /* 0x00016180ff0f77ac */ /* 0x000ee20008000800 */
[----:B--2---:R-:W-:Y:S01]  /*42a0*/  UISETP.NE.U32.AND UP0, UPT, UR4, URZ, UPT ;  /* 0x000000ff0400728c */ /* 0x004fe2000bf05070 */
[----:B------:R-:W2:Y:S01]  /*42b0*/  LDCU UR43, c[0x0][0xb20] ;  /* 0x00016400ff2b77ac */ /* 0x000ea20008000800 */
[----:B------:R-:W2:Y:S01]  /*42c0*/  LDCU UR4, c[0x0][0xb30] ;  /* 0x00016600ff0477ac */ /* 0x000ea20008000800 */
[----:B------:R-:W-:Y:S01]  /*42d0*/  UMOV UR21, 0x400 ;  /* 0x0000040000157882 */ /* 0x000fe20000000000 */
[----:B----4-:R-:W-:-:S02]  /*42e0*/  UIMAD.WIDE.U32 UR6, UR31, UR32, URZ ;  /* 0x000000201f0672a5 */ /* 0x010fc4000f8e00ff */
[----:B---3--:R-:W-:Y:S02]  /*42f0*/  UIMAD.WIDE.U32 UR8, UR27, UR35, URZ ;  /* 0x000000231b0872a5 */ /* 0x008fe4000f8e00ff */
[----:B------:R-:W-:Y:S02]  /*4300*/  ULEA UR21, UR10, UR21, 0x18 ;  /* 0x000000150a157291 */ /* 0x000fe4000f8ec0ff */
[----:B------:R-:W-:Y:S02]  /*4310*/  UISETP.NE.U32.AND UP6, UPT, UR28, URZ, UPT ;  /* 0x000000ff1c00728c */ /* 0x000fe4000bfc5070 */
[----:B------:R-:W-:Y:S02]  /*4320*/  UIADD3 UR38, UPT, UPT, UR21, 0x88, URZ ;  /* 0x0000008815267890 */ /* 0x000fe4000fffe0ff */
[----:B------:R-:W-:Y:S02]  /*4330*/  UIADD3 UR17, UPT, UPT, UR21, 0x80, URZ ;  /* 0x0000008015117890 */ /* 0x000fe4000fffe0ff */
[----:B------:R-:W-:-:S02]  /*4340*/  UISETP.NE.AND.EX UP5, UPT, UR5, URZ, UPT, UP0 ;  /* 0x000000ff0500728c */ /* 0x000fc4000bfa5300 */
[----:B------:R-:W-:Y:S01]  /*4350*/  UISETP.NE.AND UP0, UPT, UR42, 0x1, UPT ;  /* 0x000000012a00788c */ /* 0x000fe2000bf05270 */
[----:B------:R-:W-:Y:S01]  /*4360*/  UMOV UR41, UR7 ;  /* 0x0000000700297c82 */ /* 0x000fe20008000000 */
[----:B------:R-:W-:Y:S01]  /*4370*/  UMOV UR40, UR9 ;  /* 0x0000000900287c82 */ /* 0x000fe20008000000 */
[----:B------:R-:W-:Y:S02]  /*4380*/  USEL UR37, URZ, 0x1, UP4 ;  /* 0x00000001ff257887 */ /* 0x000fe4000a000000 */
[----:B------:R-:W-:Y:S02]  /*4390*/  UISETP.NE.AND UP0, UPT, UR15, 0x1, UPT ;  /* 0x000000010f00788c */ /* 0x000fe4000bf05270 */
[----:B------:R-:W-:Y:S02]  /*43a0*/  UPLOP3.LUT UP4, UPT, UPT, UPT, UPT, 0x40, 0x4 ;  /* 0x000000000004789c */ /* 0x000fe40003f8e870 */
[----:B------:R-:W-:Y:S01]  /*43b0*/  UISETP.GE.AND UP2, UPT, UR42, 0x1, UPT ;  /* 0x000000012a00788c */ /* 0x000fe2000bf46270 */
[----:B------:R-:W3:Y:S01]  /*43c0*/  LDCU.64 UR22, c[0x0][0xb28] ;  /* 0x00016500ff1677ac */ /* 0x000ee20008000a00 */
[----:B------:R-:W-:-:S02]  /*43d0*/  UISETP.NE.AND.EX UP6, UPT, UR29, URZ, UPT, UP6 ;  /* 0x000000ff1d00728c */ /* 0x000fc4000bfc5360 */
[----:B------:R-:W-:Y:S02]  /*43e0*/  UPRMT UR38, UR10, 0x654, UR38 ;  /* 0x000006540a267896 */ /* 0x000fe40008000026 */
[----:B------:R-:W-:Y:S02]  /*43f0*/  UPRMT UR39, UR10, 0x654, UR17 ;  /* 0x000006540a277896 */ /* 0x000fe40008000011 */
[----:B------:R-:W-:Y:S02]  /*4400*/  USHF.R.U32.HI UR41, URZ, UR33, UR41 ;  /* 0x00000021ff297299 */ /* 0x000fe40008011629 */
[----:B--2---:R-:W-:Y:S02]  /*4410*/  USHF.R.U32.HI UR40, URZ, UR43, UR40 ;  /* 0x0000002bff287299 */ /* 0x004fe40008011628 */
[----:B------:R-:W-:Y:S02]  /*4420*/  UISETP.NE.AND UP0, UPT, UR34, 0x1, UPT ;  /* 0x000000012200788c */ /* 0x000fe4000bf05270 */
[----:B-1----:R-:W-:-:S11]  /*4430*/  UISETP.NE.AND UP3, UPT, UR4, 0x1, UPT ;  /* 0x000000010400788c */ /* 0x002fd6000bf65270 */
.L_x_88:
[C---:B------:R-:W-:Y:S02]  /*4440*/  LEA R8, R10.reuse, UR21, 0x3 ;  /* 0x000000150a087c11 */ /* 0x040fe4000f8e18ff */
[----:B------:R-:W-:Y:S02]  /*4450*/  SHF.L.U32 R5, R9, 0x1f, RZ ;  /* 0x0000001f09057819 */ /* 0x000fe400000006ff */
[----:B------:R-:W-:Y:S02]  /*4460*/  LEA R6, R10, UR21, 0x4 ;  /* 0x000000150a067c11 */ /* 0x000fe4000f8e20ff */
[----:B-1----:R-:W1:Y:S02]  /*4470*/  SYNCS.PHASECHK.TRANS64.TRYWAIT P0, [R8+URZ+0xb0], R5 ;  /* 0x0000b005080075a7 */ /* 0x002e6400080011ff */
[----:B-1----:R-:W-:Y:S05]  /*4480*/  @!P0 BRA `(.L_x_80) ;  /* 0x0000004000148947 */ /* 0x002fea0003800000 */
.L_x_152:
[----:B-1----:R-:W1:Y:S01]  /*4490*/  LDS.128 R4, [R6+0x140] ;  /* 0x0001400006047984 */ /* 0x002e620000000c00 */
[----:B------:R-:W-:Y:S01]  /*44a0*/  UISETP.GE.AND UP0, UPT, UR42, 0x1, UPT ;  /* 0x000000012a00788c */ /* 0x000fe2000bf06270 */
[----:B------:R-:W-:Y:S01]  /*44b0*/  @!PT LDS RZ, [RZ] ;  /* 0x00000000fffff984 */ /* 0x000fe20000000800 */
[----:B------:R-:W-:Y:S01]  /*44c0*/  @!PT LDS RZ, [RZ] ;  /* 0x00000000fffff984 */ /* 0x000fe20000000800 */
[----:B------:R-:W-:Y:S01]  /*44d0*/  @!PT LDS RZ, [RZ] ;  /* 0x00000000fffff984 */ /* 0x000fe20000000800 */
[----:B------:R-:W-:Y:S01]  /*44e0*/  @!PT LDS RZ, [RZ] ;  /* 0x00000000fffff984 */ /* 0x000fe20000000800 */
[----:B------:R2:W-:Y:S06]  /*44f0*/  MEMBAR.ALL.CTA ;  /* 0x0000000000007992 */ /* 0x0005ec0000008000 */
[----:B--2---:R-:W2:Y:S01]  /*4500*/  FENCE.VIEW.ASYNC.S ;  /* 0x00000000000073c6 */ /* 0x004ea20000000000 */
[----:B-1----:R-:W-:Y:S11]  /*4510*/  LOP3.LUT P0, RZ, R6, 0x1, RZ, 0xc0, !PT ;  /* 0x0000000106ff7812 */ /* 0x002ff6000780c0ff */
[----:B------:R-:W-:Y:S02]  /*4520*/  @!UPT UIADD3 URZ, UPT, UPT, URZ, URZ, URZ ;  /* 0x000000fffffff290 */ /* 0x000fe4000fffe0ff */
[----:B--2---:R-:W-:Y:S01]  /*4530*/  VOTEU.ANY UP2, P0 ;  /* 0x0000000000ff7886 */ /* 0x004fe20000040100 */
[----:B------:R-:W-:Y:S11]  /*4540*/  PLOP3.LUT P0, PT, PT, PT, UP2, 0x80, 0x8 ;  /* 0x000000000008781c */ /* 0x000ff60003f0f028 */
[----:B------:R-:W-:Y:S02]  /*4550*/  @!UPT UIADD3 URZ, UPT, UPT, URZ, URZ, URZ ;  /* 0x000000fffffff290 */ /* 0x000fe4000fffe0ff */
[----:B------:R-:W-:Y:S02]  /*4560*/  @P0 SHF.R.U32.HI R0, RZ, 0x10, R5 ;  /* 0x00000010ff000819 */ /* 0x000fe40000011605 */
[----:B------:R-:W-:Y:S02]  /*4570*/  @P0 MOV R2, R4 ;  /* 0x0000000400020202 */ /* 0x000fe40000000f00 */
[----:B------:R-:W-:Y:S01]  /*4580*/  @P0 R2UR UR4, R0 ;  /* 0x00000000000402ca */ /* 0x000fe200000e0000 */
[----:B------:R-:W-:Y:S01]  /*4590*/  VIADD R0, R8, 0xc0 ;  /* 0x000000c008007836 */ /* 0x000fe20000000000 */
[----:B------:R-:W-:Y:S02]  /*45a0*/  @P0 LOP3.LUT R4, R5, 0xffff, RZ, 0xc0, !PT ;  /* 0x0000ffff05040812 */ /* 0x000fe400078ec0ff */
[----:B------:R-:W-:Y:S02]  /*45b0*/  @P0 R2UR UR6, R2 ;  /* 0x00000000020602ca */ /* 0x000fe400000e0000 */
[----:B------:R-:W-:Y:S02]  /*45c0*/  PRMT R0, RZ, 0x654, R0 ;  /* 0x00000654ff007816 */ /* 0x000fe40000000000 */
[----:B------:R-:W-:Y:S02]  /*45d0*/  @P0 R2UR UR5, R4 ;  /* 0x00000000040502ca */ /* 0x000fe400000e0000 */
[----:B------:R1:W-:Y:S03]  /*45e0*/  SYNCS.ARRIVE.TRANS64.RED.A1T0 RZ, [R0+URZ], RZ ;  /* 0x000000ff00ff79a7 */ /* 0x0003e600081004ff */
[----:B------:R-:W-:Y:S04]  /*45f0*/  @UP2 UMOV UR26, UR4 ;  /* 0x00000004001a2c82 */ /* 0x000fe80008000000 */
[----:B------:R-:W-:Y:S04]  /*4600*/  @UP2 UMOV UR14, UR6 ;  /* 0x00000006000e2c82 */ /* 0x000fe80008000000 */
[----:B------:R-:W-:Y:S01]  /*4610*/  @UP2 UMOV UR13, UR5 ;  /* 0x00000005000d2c82 */ /* 0x000fe20008000000 */
[----:B------:R-:W-:Y:S05]  /*4620*/  BRA.U !UP0, `(.L_x_81) ;  /* 0x0000000108c07547 */ /* 0x000fea000b800000 */
[----:B------:R-:W-:Y:S02]  /*4630*/  UIMAD.WIDE.U32 UR8, UR13, UR35, URZ ;  /* 0x000000230d0872a5 */ /* 0x000fe4000f8e00ff */
[----:B------:R-:W-:Y:S02]  /*4640*/  UP2UR UR12, UPR, URZ, 0x4 ;  /* 0x00000004ff0c7883 */ /* 0x000fe40008000000 */
[----:B------:R-:W-:Y:S02]  /*4650*/  UISETP.NE.AND UP2, UPT, UR34, 0x1, UPT ;  /* 0x000000012200788c */ /* 0x000fe4000bf45270 */
[----:B------:R-:W-:Y:S02]  /*4660*/  UIMAD.WIDE.U32 UR10, UR14, UR32, URZ ;  /* 0x000000200e0a72a5 */ /* 0x000fe4000f8e00ff */
[----:B------:R-:W-:Y:S02]  /*4670*/  USEL UR4, UR27, UR40, !UP2 ;  /* 0x000000281b047287 */ /* 0x000fe4000d000000 */
[----:B------:R-:W-:Y:S02]  /*4680*/  UISETP.NE.AND UP0, UPT, UR15, 0x1, UPT ;  /* 0x000000010f00788c */ /* 0x000fe4000bf05270 */
[----:B------:R-:W-:Y:S02]  /*4690*/  UP2UR UR16, UPR, URZ, 0x2 ;  /* 0x00000002ff107883 */ /* 0x000fe40008000000 */
[----:B------:R-:W-:Y:S02]  /*46a0*/  UISETP.NE.AND UP1, UPT, UR42, 0x1, UPT ;  /* 0x000000012a00788c */ /* 0x000fe4000bf25270 */
[----:B---3--:R-:W-:Y:S02]  /*46b0*/  UIMAD.WIDE.U32 UR18, UR4, UR22, URZ ;  /* 0x00000016041272a5 */ /* 0x008fe4000f8e00ff */
[----:B------:R-:W-:Y:S01]  /*46c0*/  USEL UR7, UR31, UR41, !UP0 ;  /* 0x000000291f077287 */ /* 0x000fe2000c000000 */
[----:B------:R-:W-:Y:S02]  /*46d0*/  UMOV UR5, UR9 ;  /* 0x0000000900057c82 */ /* 0x000fe40008000000 */
[----:B------:R-:W-:Y:S02]  /*46e0*/  USHF.R.U32.HI UR6, URZ, UR43, UR5 ;  /* 0x0000002bff067299 */ /* 0x000fe40008011605 */
[----:B------:R-:W-:Y:S02]  /*46f0*/  UIMAD.WIDE.U32 UR24, UR7, UR22, URZ ;  /* 0x00000016071872a5 */ /* 0x000fe4000f8e00ff */
[----:B------:R-:W-:Y:S02]  /*4700*/  USEL UR6, UR13, UR6, !UP2 ;  /* 0x000000060d067287 */ /* 0x000fe4000d000000 */
[----:B------:R-:W-:Y:S01]  /*4710*/  UISETP.NE.AND UP2, UPT, UR12, URZ, UPT ;  /* 0x000000ff0c00728c */ /* 0x000fe2000bf45270 */
[----:B------:R-:W-:Y:S01]  /*4720*/  UMOV UR5, UR11 ;  /* 0x0000000b00057c82 */ /* 0x000fe20008000000 */
[----:B------:R-:W-:Y:S02]  /*4730*/  UIMAD.WIDE.U32 UR10, UR6, UR22, URZ ;  /* 0x00000016060a72a5 */ /* 0x000fe4000f8e00ff */
[----:B------:R-:W-:Y:S03]  /*4740*/  USHF.R.U32.HI UR8, URZ, UR33, UR5 ;  /* 0x00000021ff087299 */ /* 0x000fe60008011605 */
[----:B------:R-:W-:Y:S02]  /*4750*/  UMOV UR5, UR19 ;  /* 0x0000001300057c82 */ /* 0x000fe40008000000 */
[----:B------:R-:W-:Y:S03]  /*4760*/  @UP1 USHF.R.U32.HI UR4, URZ, UR23, UR5 ;  /* 0x00000017ff041299 */ /* 0x000fe60008011605 */
[----:B------:R-:W-:Y:S01]  /*4770*/  UMOV UR5, UR25 ;  /* 0x0000001900057c82 */ /* 0x000fe20008000000 */
[----:B------:R-:W-:Y:S02]  /*4780*/  UIMAD UR4, UR42, UR4, URZ ;  /* 0x000000042a0472a4 */ /* 0x000fe4000f8e02ff */
[----:B------:R-:W-:Y:S02]  /*4790*/  @UP1 USHF.R.U32.HI UR7, URZ, UR23, UR5 ;  /* 0x00000017ff071299 */ /* 0x000fe40008011605 */
[----:B------:R-:W-:Y:S02]  /*47a0*/  USEL UR5, UR14, UR8, !UP0 ;  /* 0x000000080e057287 */ /* 0x000fe4000c000000 */
[----:B------:R-:W-:Y:S02]  /*47b0*/  UIMAD UR8, UR42, UR7, URZ ;  /* 0x000000072a0872a4 */ /* 0x000fe4000f8e02ff */
[----:B------:R-:W-:Y:S03]  /*47c0*/  UISETP.GE.AND UP0, UPT, UR6, UR4, UPT ;  /* 0x000000040600728c */ /* 0x000fe6000bf06270 */
[----:B------:R-:W-:Y:S01]  /*47d0*/  UMOV UR4, UR11 ;  /* 0x0000000b00047c82 */ /* 0x000fe20008000000 */
[----:B------:R-:W-:Y:S02]  /*47e0*/  UISETP.GE.OR UP0, UPT, UR5, UR8, UP0 ;  /* 0x000000080500728c */ /* 0x000fe40008706670 */
[----:B------:R-:W-:Y:S02]  /*47f0*/  USHF.R.U32.HI UR4, URZ, UR23, UR4 ;  /* 0x00000017ff047299 */ /* 0x000fe40008011604 */
[----:B------:R-:W-:Y:S02]  /*4800*/  UIMAD.WIDE.U32 UR8, UR5, UR22, URZ ;  /* 0x00000016050872a5 */ /* 0x000fe4000f8e00ff */
[----:B------:R-:W-:Y:S04]  /*4810*/  USEL UR10, UR6, UR4, !UP1 ;  /* 0x00000004060a7287 */ /* 0x000fe8000c800000 */
[----:B------:R-:W-:Y:S01]  /*4820*/  UIADD3 UR11, UPT, UPT, -UR10, URZ, URZ ;  /* 0x000000ff0a0b7290 */ /* 0x000fe2000fffe1ff */
[----:B------:R-:W-:Y:S02]  /*4830*/  @!UP0 UMOV UR4, UR9 ;  /* 0x0000000900048c82 */ /* 0x000fe40008000000 */
[----:B------:R-:W-:Y:S02]  /*4840*/  @!UP0 USHF.R.U32.HI UR4, URZ, UR23, UR4 ;  /* 0x00000017ff048299 */ /* 0x000fe40008011604 */
[----:B------:R-:W-:Y:S02]  /*4850*/  UIMAD UR8, UR42, UR11, UR6 ;  /* 0x0000000b2a0872a4 */ /* 0x000fe4000f8e0206 */
[----:B------:R-:W-:Y:S02]  /*4860*/  @!UP0 USEL UR4, UR5, UR4, !UP1 ;  /* 0x0000000405048287 */ /* 0x000fe4000c800000 */
[----:B------:R-:W-:Y:S02]  /*4870*/  UISETP.NE.AND UP1, UPT, UR16, URZ, UPT ;  /* 0x000000ff1000728c */ /* 0x000fe4000bf25270 */
[----:B------:R-:W-:Y:S02]  /*4880*/  @!UP0 UIMAD UR8, UR7, UR8, UR4 ;  /* 0x00000008070882a4 */ /* 0x000fe4000f8e0204 */
[----:B------:R-:W-:Y:S02]  /*4890*/  @!UP0 UIADD3 UR9, UPT, UPT, UR10, -UR4, URZ ;  /* 0x800000040a098290 */ /* 0x000fe4000fffe0ff */
[----:B------:R-:W-:Y:S02]  /*48a0*/  UIADD3 UR4, UPT, UPT, -UR5, URZ, URZ ;  /* 0x000000ff05047290 */ /* 0x000fe4000fffe1ff */
[----:B------:R-:W-:Y:S02]  /*48b0*/  UIADD3 UR7, UPT, UPT, -UR6, URZ, URZ ;  /* 0x000000ff06077290 */ /* 0x000fe4000fffe1ff */
[----:B------:R-:W-:Y:S02]  /*48c0*/  @!UP0 UIMAD UR6, UR9, UR42, UR5 ;  /* 0x0000002a090682a4 */ /* 0x000fe4000f8e0205 */
[----:B------:R-:W-:Y:S02]  /*48d0*/  UIMAD UR14, UR15, UR4, UR14 ;  /* 0x000000040f0e72a4 */ /* 0x000fe4000f8e020e */
[----:B------:R-:W-:Y:S01]  /*48e0*/  UIMAD UR13, UR34, UR7, UR13 ;  /* 0x00000007220d72a4 */ /* 0x000fe2000f8e020d */
[----:B------:R-:W-:Y:S02]  /*48f0*/  @!UP0 UMOV UR5, UR8 ;  /* 0x0000000800058c82 */ /* 0x000fe40008000000 */
[----:B------:R-:W-:Y:S02]  /*4900*/  UIMAD UR14, UR5, UR15, UR14 ;  /* 0x0000000f050e72a4 */ /* 0x000fe4000f8e020e */
[----:B------:R-:W-:Y:S11]  /*4910*/  UIMAD UR13, UR6, UR34, UR13 ;  /* 0x00000022060d72a4 */ /* 0x000ff6000f8e020d */
[----:B------:R-:W-:Y:S01]  /*4920*/  @!UPT UIADD3 URZ, UPT, UPT, URZ, URZ, URZ ;  /* 0x000000fffffff290 */ /* 0x000fe2000fffe0ff */
.L_x_81:
[----:B------:R-:W2:Y:S01]  /*4930*/  @!UP3 LDCU.128 UR8, c[0x0][0xb10] ;  /* 0x00016200ff08b7ac */ /* 0x000ea20008000c00 */
[----:B------:R-:W-:Y:S02]  /*4940*/  ISETP.NE.U32.AND P0, PT, RZ, UR28, PT ;  /* 0x0000001cff007c0c */ /* 0x000fe4000bf05070 */
[----:B------:R-:W-:Y:S02]  /*4950*/  SHF.L.U32 R4, R11, 0x1f, RZ ;  /* 0x0000001f0b047819 */ /* 0x000fe400000006ff */
[----:B------:R-:W-:Y:S01]  /*4960*/  ISETP.NE.AND.EX P0, PT, RZ, UR29, PT, P0 ;  /* 0x0000001dff007c0c */ /* 0x000fe2000bf05300 */
[----:B------:R-:W4:Y:S01]  /*4970*/  @!UP3 LDCU UR5, c[0x0][0xb0c] ;  /* 0x00016180ff05b7ac */ /* 0x000f220008000800 */
[----:B------:R-:W-:Y:S02]  /*4980*/  USHF.L.U32 UR19, UR20, 0x6, URZ ;  /* 0x0000000614137899 */ /* 0x000fe400080006ff */
[----:B------:R-:W-:Y:S02]  /*4990*/  USHF.L.U32 UR18, UR30, 0x7, URZ ;  /* 0x000000071e127899 */ /* 0x000fe400080006ff */
[----:B--2---:R-:W-:Y:S07]  /*49a0*/  UIMAD.WIDE.U32 UR6, UR14, UR8, URZ ;  /* 0x000000080e0672a5 */ /* 0x004fee000f8e00ff */
[----:B------:R-:W-:Y:S01]  /*49b0*/  @!UP3 UMOV UR4, UR7 ;  /* 0x000000070004bc82 */ /* 0x000fe20008000000 */
[----:B----4-:R-:W-:Y:S02]  /*49c0*/  @!UP3 UISETP.NE.AND UP0, UPT, UR5, 0x1, UPT ;  /* 0x000000010500b88c */ /* 0x010fe4000bf05270 */
[----:B------:R-:W-:Y:S02]  /*49d0*/  @!UP3 USHF.R.U32.HI UR4, URZ, UR9, UR4 ;  /* 0x00000009ff04b299 */ /* 0x000fe40008011604 */
[----:B------:R-:W-:Y:S02]  /*49e0*/  UIMAD.WIDE.U32 UR6, UR13, UR11, URZ ;  /* 0x0000000b0d0672a5 */ /* 0x000fe4000f8e00ff */
[----:B------:R-:W-:Y:S02]  /*49f0*/  @!UP3 USEL UR8, UR14, UR4, !UP0 ;  /* 0x000000040e08b287 */ /* 0x000fe4000c000000 */
[----:B------:R-:W-:Y:S03]  /*4a00*/  @!UP3 UISETP.NE.AND UP0, UPT, UR10, 0x1, UPT ;  /* 0x000000010a00b88c */ /* 0x000fe6000bf05270 */
[----:B------:R-:W-:Y:S02]  /*4a10*/  @!UP3 UMOV UR6, UR7 ;  /* 0x000000070006bc82 */ /* 0x000fe40008000000 */
[----:B------:R-:W2:Y:S02]  /*4a20*/  @!UP3 LDCU UR4, c[0x0][0xb20] ;  /* 0x00016400ff04b7ac */ /* 0x000ea40008000800 */
[----:B--2---:R-:W-:Y:S04]  /*4a30*/  @!UP3 USHF.R.U32.HI UR6, URZ, UR4, UR6 ;  /* 0x00000004ff06b299 */ /* 0x004fe80008011606 */
[----:B------:R-:W-:Y:S04]  /*4a40*/  @!UP3 USEL UR6, UR13, UR6, !UP0 ;  /* 0x000000060d06b287 */ /* 0x000fe8000c000000 */
[----:B------:R-:W-:Y:S02]  /*4a50*/  @!UP3 UIADD3 UR4, UPT, UPT, -UR8, UR6, URZ ;  /* 0x000000060804b290 */ /* 0x000fe4000fffe1ff */
[----:B------:R-:W-:Y:S02]  /*4a60*/  @!UP3 UIADD3 UR6, UPT, UPT, UR8, -UR6, URZ ;  /* 0x800000060806b290 */ /* 0x000fe4000fffe0ff */
[----:B------:R-:W-:Y:S02]  /*4a70*/  @!UP3 UIMAD UR14, UR4, UR5, UR14 ;  /* 0x00000005040eb2a4 */ /* 0x000fe4000f8e020e */
[----:B------:R-:W-:Y:S01]  /*4a80*/  @!UP3 UIMAD UR13, UR6, UR10, UR13 ;  /* 0x0000000a060db2a4 */ /* 0x000fe2000f8e020d */
[----:B------:R-:W-:Y:S11]  /*4a90*/  BRA.U UP4, `(.L_x_82) ;  /* 0x0000000104107547 */ /* 0x000ff6000b800000 */
[----:B-1----:R-:W-:Y:S04]  /*4aa0*/  MOV R0, UR37 ;  /* 0x0000002500007c02 */ /* 0x002fe80008000f00 */
[----:B------:R-:W-:Y:S04]  /*4ab0*/  SHF.L.U32 R5, R0, 0x1f, RZ ;  /* 0x0000001f00057819 */ /* 0x000fe800000006ff */
[----:B------:R-:W1:Y:S02]  /*4ac0*/  SYNCS.PHASECHK.TRANS64.TRYWAIT P1, [UR21+0xa8], R5 ;  /* 0x0000a805ff0075a7 */ /* 0x000e640008021115 */
[----:B-1----:R-:W-:Y:S05]  /*4ad0*/  @!P1 BRA `(.L_x_83) ;  /* 0x0000003800949947 */ /* 0x002fea0003800000 */
.L_x_82:
[----:B------:R-:W-:Y:S05]  /*4ae0*/  BRA.U !UP6, `(.L_x_84) ;  /* 0x000000010e387547 */ /* 0x000fea000b800000 */
[----:B------:R-:W-:Y:S01]  /*4af0*/  UPLOP3.LUT UP1, UPT, UPT, UPT, UP5, 0x80, 0x8 ;  /* 0x000000000008789c */ /* 0x000fe20003f2f050 */
[----:B-1----:R-:W-:Y:S01]  /*4b00*/  HFMA2 R0, -RZ, RZ, 0, 5.9604644775390625e-08 ;  /* 0x00000001ff007431 */ /* 0x002fe200000001ff */
[----:B------:R-:W1:Y:S01]  /*4b10*/  LDCU.64 UR8, c[0x0][0x358] ;  /* 0x00006b00ff0877ac */ /* 0x000e620008000a00 */
[----:B------:R-:W-:Y:S03]  /*4b20*/  IMAD.MOV.U32 R84, RZ, RZ, 0x1 ;  /* 0x00000001ff547424 */ /* 0x000fe600078e00ff */
[----:B------:R-:W-:Y:S05]  /*4b30*/  PLOP3.LUT P1, PT, PT, PT, UP1, 0x80, 0x8 ;  /* 0x000000000008781c */ /* 0x000fea0003f2f018 */
[----:B------:R-:W2:Y:S01]  /*4b40*/  @UP1 LDCU.64 UR4, c[0x0][0x888] ;  /* 0x00011100ff0417ac */ /* 0x000ea20008000a00 */
[----:B------:R-:W-:Y:S07]  /*4b50*/  @UP1 UIMAD UR6, UR36, UR28, URZ ;  /* 0x0000001c240612a4 */ /* 0x000fee000f8e02ff */
[----:B------:R-:W-:Y:S01]  /*4b60*/  @!P1 PRMT R84, R0, 0x7610, R84 ;  /* 0x0000761000549816 */ /* 0x000fe20000000054 */
[----:B--2---:R-:W-:Y:S06]  /*4b70*/  @UP1 UIMAD.WIDE UR4, UR6, 0x4, UR4 ;  /* 0x00000004060418a5 */ /* 0x004fec000f8e0204 */
[----:B------:R-:W-:Y:S01]  /*4b80*/  IMAD.U32 R6, RZ, RZ, UR4 ;  /* 0x00000004ff067e24 */ /* 0x000fe2000f8e00ff */
[----:B------:R-:W-:Y:S04]  /*4b90*/  MOV R7, UR5 ;  /* 0x0000000500077c02 */ /* 0x000fe80008000f00 */
[----:B------:R-:W2:Y:S01]  /*4ba0*/  @!UP1 LDCU UR4, c[0x0][0x880] ;  /* 0x00011000ff0497ac */ /* 0x000ea20008000800 */
[----:B-1---5:R4:W5:Y:S02]  /*4bb0*/  @P1 LDG.E R41, desc[UR8][R6.64] ;  /* 0x0000000806291981 */ /* 0x022964000c1e1900 */
[----:B--2-4-:R-:W-:Y:S07]  /*4bc0*/  @!P1 IMAD.U32 R41, RZ, RZ, UR4 ;  /* 0x00000004ff299e24 */ /* 0x014fee000f8e00ff */
.L_x_84:
[----:B-----5:R-:W-:Y:S01]  /*4bd0*/  @!P0 FSETP.EQ.AND P2, PT, R41, RZ, PT ;  /* 0x000000ff2900820b */ /* 0x020fe20003f42000 */
[----:B------:R-:W-:Y:S01]  /*4be0*/  @!UPT UIADD3 URZ, UPT, UPT, URZ, URZ, URZ ;  /* 0x000000fffffff290 */ /* 0x000fe2000fffe0ff */
[----:B------:R-:W-:Y:S11]  /*4bf0*/  @!P0 BRA `(.L_x_85) ;  /* 0x0000000000148947 */ /* 0x000ff60003800000 */
[----:B------:R-:W-:Y:S02]  /*4c00*/  LOP3.LUT P0, RZ, R84, 0xff, RZ, 0xc0, !PT ;  /* 0x000000ff54ff7812 */ /* 0x000fe4000780c0ff */
[----:B------:R-:W-:Y:S04]  /*4c10*/  PLOP3.LUT P2, PT, PT, PT, UP1, 0x80, 0x8 ;  /* 0x000000000008781c */ /* 0x000fe80003f4f018 */
[----:B------:R-:W-:Y:S07]  /*4c20*/  PLOP3.LUT P2, PT, P2, PT, PT, 0x8, 0x80 ;  /* 0x000000000080781c */ /* 0x000fee000174e170 */
[----:B------:R-:W-:Y:S11]  /*4c30*/  @P0 FSETP.EQ.AND P2, PT, R41, RZ, PT ;  /* 0x000000ff2900020b */ /* 0x000ff60003f42000 */
[----:B------:R-:W-:Y:S02]  /*4c40*/  @!UPT UIADD3 URZ, UPT, UPT, URZ, URZ, URZ ;  /* 0x000000fffffff290 */ /* 0x000fe4000fffe0ff */
.L_x_85:
[----:B------:R-:W2:Y:S01]  /*4c50*/  SYNCS.PHASECHK.TRANS64.TRYWAIT P0, [UR21+0x90], R4 ;  /* 0x00009004ff0075a7 */ /* 0x000ea20008001115 */
[----:B------:R-:W-:Y:S04]  /*4c60*/  ELECT P1, URZ, PT ;  /* 0x0000000000ff782f */ /* 0x000fe80003820000 */
[----:B------:R-:W-:Y:S01]  /*4c70*/  PLOP3.LUT P1, PT, P2, P1, PT, 0xf2, 0x2f ;  /* 0x00000000002f781c */ /* 0x000fe20001723e72 */
[----:B------:R-:W-:Y:S01]  /*4c80*/  @!UPT UIADD3 URZ, UPT, UPT, URZ, URZ, URZ ;  /* 0x000000fffffff290 */ /* 0x000fe2000fffe0ff */
[----:B--2---:R-:W-:Y:S11]  /*4c90*/  @!P0 BRA `(.L_x_86) ;  /* 0x00000038003c8947 */ /* 0x004ff60003800000 */
.L_x_155:
[----:B------:R-:W-:Y:S01]  /*4ca0*/  @!P1 IADD3 R2, P0, PT, R12, 0x580, RZ ;  /* 0x000005800c029810 */ /* 0x000fe20007f1e0ff */
[----:B------:R-:W-:Y:S01]  /*4cb0*/  VOTEU.ALL UP0, P1 ;  /* 0x0000000000ff7886 */ /* 0x000fe20000800000 */
[----:B------:R-:W-:Y:S01]  /*4cc0*/  UMOV UR6, 0x0 ;  /* 0x0000000000067882 */ /* 0x000fe20000000000 */
[----:B------:R-:W-:Y:S01]  /*4cd0*/  UMOV UR7, 0x10000000 ;  /* 0x1000000000077882 */ /* 0x000fe20000000000 */
[----:B------:R-:W-:Y:S01]  /*4ce0*/  @!P1 R2UR UR5, R2 ;  /* 0x00000000020592ca */ /* 0x000fe200000e0000 */
[----:B-1----:R-:W-:Y:S01]  /*4cf0*/  @!P1 IMAD.X R0, RZ, RZ, R13, P0 ;  /* 0x000000ffff009224 */ /* 0x002fe200000e060d */
[----:B------:R-:W-:Y:S01]  /*4d00*/  @!UP0 UIADD3 UR16, UPT, UPT, UR21, 0x200, URZ ;  /* 0x0000020015108890 */ /* 0x000fe2000fffe0ff */
[----:B------:R-:W-:Y:S01]  /*4d10*/  VIADD R10, R10, 0x1 ;  /* 0x000000010a0a7836 */ /* 0x000fe20000000000 */
[----:B------:R-:W-:Y:S01]  /*4d20*/  VOTEU.ALL UP0, P1 ;  /* 0x0000000000ff7886 */ /* 0x000fe20000800000 */
[----:B------:R-:W-:Y:S01]  /*4d30*/  UMOV UR20, UR36 ;  /* 0x0000002400147c82 */ /* 0x000fe20008000000 */
[----:B------:R-:W-:Y:S01]  /*4d40*/  @!P1 R2UR UR4, R0 ;  /* 0x00000000000492ca */ /* 0x000fe200000e0000 */
[----:B------:R-:W-:Y:S06]  /*4d50*/  @!P1 IMAD.MOV.U32 R0, RZ, RZ, 0x1000 ;  /* 0x00001000ff009424 */ /* 0x000fec00078e00ff */
[----:B------:R-:W-:Y:S06]  /*4d60*/  IMAD.U32 R6, RZ, RZ, UR5 ;  /* 0x00000005ff067e24 */ /* 0x000fec000f8e00ff */
[----:B------:R-:W-:Y:S01]  /*4d70*/  IMAD.U32 R7, RZ, RZ, UR4 ;  /* 0x00000004ff077e24 */ /* 0x000fe2000f8e00ff */
[----:B------:R-:W-:Y:S04]  /*4d80*/  @!P1 R2UR UR4, R6 ;  /* 0x00000000060492ca */ /* 0x000fe800000e0000 */
[----:B------:R-:W-:Y:S11]  /*4d90*/  @!P1 R2UR UR5, R7 ;  /* 0x00000000070592ca */ /* 0x000ff600000e0000 */
[----:B------:R-:W-:Y:S02]  /*4da0*/  @!UPT UIADD3 URZ, UPT, UPT, URZ, URZ, URZ ;  /* 0x000000fffffff290 */ /* 0x000fe4000fffe0ff */
[----:B------:R1:W-:Y:S01]  /*4db0*/  @!UP0 UTMALDG.3D [UR16], [UR4], desc[UR6] ;  /* 0x00000610040085b4 */ /* 0x0003e20008011000 */
[----:B------:R1:W-:Y:S01]  /*4dc0*/  @!P1 SYNCS.ARRIVE.TRANS64.RED.A0TR RZ, [UR21+0x80], R0 ;  /* 0x00008000ffff99a7 */ /* 0x0003e20008300415 */
[----:B------:R-:W-:Y:S01]  /*4dd0*/  SYNCS.ARRIVE.TRANS64.RED.A1T0 RZ, [UR39], RZ ;  /* 0x000000ffffff79a7 */ /* 0x000fe20008100427 */
[----:B------:R-:W2:Y:S02]  /*4de0*/  SYNCS.PHASECHK.TRANS64.TRYWAIT P0, [UR21+0x98], R4 ;  /* 0x00009804ff0075a7 */ /* 0x000ea40008001115 */
[----:B-12---:R-:W-:Y:S05]  /*4df0*/  @!P0 BRA `(.L_x_87) ;  /* 0x0000003400fc8947 */ /* 0x006fea0003800000 */
.L_x_157:
[----:B------:R-:W-:Y:S01]  /*4e00*/  @!P1 IADD3 R2, P0, PT, R12, 0x580, RZ ;  /* 0x000005800c029810 */ /* 0x000fe20007f1e0ff */
[----:B------:R-:W-:Y:S01]  /*4e10*/  VOTEU.ALL UP0, P1 ;  /* 0x0000000000ff7886 */ /* 0x000fe20000800000 */
[----:B------:R-:W-:Y:S01]  /*4e20*/  UMOV UR6, 0x0 ;  /* 0x0000000000067882 */ /* 0x000fe20000000000 */
[----:B------:R-:W-:Y:S01]  /*4e30*/  UMOV UR7, 0x10000000 ;  /* 0x1000000000077882 */ /* 0x000fe20000000000 */
[----:B------:R-:W-:Y:S01]  /*4e40*/  @!P1 R2UR UR5, R2 ;  /* 0x00000000020592ca */ /* 0x000fe200000e0000 */
[----:B------:R-:W-:Y:S01]  /*4e50*/  @!P1 IMAD.X R0, RZ, RZ, R13, P0 ;  /* 0x000000ffff009224 */ /* 0x000fe200000e060d */
[----:B------:R-:W-:Y:S01]  /*4e60*/  @!UP0 UIADD3 UR10, UPT, UPT, UR18, 0x40, URZ ;  /* 0x00000040120a8890 */ /* 0x000fe2000fffe0ff */
[----:B------:R-:W-:Y:S01]  /*4e70*/  ISETP.NE.AND P0, PT, R10, 0x2, PT ;  /* 0x000000020a00780c */ /* 0x000fe20003f05270 */
[----:B------:R-:W-:Y:S01]  /*4e80*/  @!UP0 UIADD3 UR8, UPT, UPT, UR21, 0x1200, URZ ;  /* 0x0000120015088890 */ /* 0x000fe2000fffe0ff */
[----:B------:R-:W-:Y:S01]  /*4e90*/  LOP3.LUT R11, R11, 0x1, RZ, 0x3c, !PT ;  /* 0x000000010b0b7812 */ /* 0x000fe200078e3cff */
[----:B------:R-:W-:Y:S01]  /*4ea0*/  @!UP0 UIADD3 UR9, UPT, UPT, UR21, 0x88, URZ ;  /* 0x0000008815098890 */ /* 0x000fe2000fffe0ff */
[----:B------:R-:W-:Y:S01]  /*4eb0*/  @!P1 R2UR UR4, R0 ;  /* 0x00000000000492ca */ /* 0x000fe200000e0000 */
[----:B------:R-:W-:Y:S01]  /*4ec0*/  VOTEU.ALL UP0, P1 ;  /* 0x0000000000ff7886 */ /* 0x000fe20000800000 */
[----:B------:R-:W-:Y:S01]  /*4ed0*/  UMOV UR11, UR19 ;  /* 0x00000013000b7c82 */ /* 0x000fe20008000000 */
[----:B------:R-:W-:Y:S01]  /*4ee0*/  UMOV UR12, UR36 ;  /* 0x00000024000c7c82 */ /* 0x000fe20008000000 */
[----:B------:R-:W-:Y:S01]  /*4ef0*/  SEL R0, RZ, 0x1, P0 ;  /* 0x00000001ff007807 */ /* 0x000fe20000000000 */
[----:B------:R-:W-:Y:S01]  /*4f00*/  UIADD3 UR30, UPT, UPT, UR13, UR62, URZ ;  /* 0x0000003e0d1e7290 */ /* 0x000fe2000fffe0ff */
[----:B-1----:R-:W-:Y:S01]  /*4f10*/  IMAD.U32 R4, RZ, RZ, UR5 ;  /* 0x00000005ff047e24 */ /* 0x002fe2000f8e00ff */
[----:B------:R-:W-:Y:S01]  /*4f20*/  SEL R10, R10, RZ, P0 ;  /* 0x000000ff0a0a7207 */ /* 0x000fe20000000000 */
[----:B------:R-:W-:Y:S01]  /*4f30*/  UIADD3 UR20, UPT, UPT, UR14, UR59, URZ ;  /* 0x0000003b0e147290 */ /* 0x000fe2000fffe0ff */
[----:B------:R-:W-:Y:S01]  /*4f40*/  LOP3.LUT R9, R9, R0, RZ, 0x3c, !PT ;  /* 0x0000000009097212 */ /* 0x000fe200078e3cff */
[----:B------:R-:W-:Y:S01]  /*4f50*/  UMOV UR36, UR26 ;  /* 0x0000001a00247c82 */ /* 0x000fe20008000000 */
[----:B------:R-:W-:Y:S02]  /*4f60*/  UPLOP3.LUT UP4, UPT, UPT, UPT, UPT, 0x80, 0x8 ;  /* 0x000000000008789c */ /* 0x000fe40003f8f070 */
[----:B------:R-:W-:Y:S01]  /*4f70*/  IMAD.U32 R5, RZ, RZ, UR4 ;  /* 0x00000004ff057e24 */ /* 0x000fe2000f8e00ff */
[----:B------:R-:W-:Y:S04]  /*4f80*/  @!P1 R2UR UR4, R4 ;  /* 0x00000000040492ca */ /* 0x000fe800000e0000 */
[----:B------:R-:W-:Y:S11]  /*4f90*/  @!P1 R2UR UR5, R5 ;  /* 0x00000000050592ca */ /* 0x000ff600000e0000 */
[----:B------:R-:W-:Y:S02]  /*4fa0*/  @!UPT UIADD3 URZ, UPT, UPT, URZ, URZ, URZ ;  /* 0x000000fffffff290 */ /* 0x000fe4000fffe0ff */
[----:B------:R1:W-:Y:S01]  /*4fb0*/  @!UP0 UTMALDG.3D [UR8], [UR4], desc[UR6] ;  /* 0x00000608040085b4 */ /* 0x0003e20008011000 */
[----:B------:R1:W-:Y:S01]  /*4fc0*/  @!P1 SYNCS.ARRIVE.TRANS64.RED.A0TR RZ, [UR21+0x88], R3 ;  /* 0x00008803ffff99a7 */ /* 0x0003e20008300415 */
[----:B------:R-:W-:Y:S01]  /*4fd0*/  SYNCS.ARRIVE.TRANS64.RED.A1T0 RZ, [UR38], RZ ;  /* 0x000000ffffff79a7 */ /* 0x000fe20008100426 */
[----:B------:R-:W-:Y:S05]  /*4fe0*/  BRA.U UP2, `(.L_x_88) ;  /* 0xfffffff502147547 */ /* 0x000fea000b83ffff */
[----:B-1----:R-:W-:-:S04]  /*4ff0*/  SHF.L.U32 R3, R11, 0x1f, RZ ;  /* 0x0000001f0b037819 */ /* 0x002fc800000006ff */
[----:B------:R-:W1:Y:S02]  /*5000*/  SYNCS.PHASECHK.TRANS64.TRYWAIT P0, [UR21+0x90], R3 ;  /* 0x00009003ff0075a7 */ /* 0x000e640008001115 */
[----:B-1----:R-:W-:Y:S05]  /*5010*/  @!P0 BRA `(.L_x_89) ;  /* 0x00000034008c8947 */ /* 0x002fea0003800000 */
.L_x_159:
[----:B-1----:R-:W-:-:S07]  /*5020*/  MOV R0, UR21 ;  /* 0x0000001500007c02 */ /* 0x002fce0008000f00 */
.L_x_90:
[----:B-1----:R-:W-:-:S04]  /*5030*/  SHF.L.U32 R3, R11, 0x1f, RZ ;  /* 0x0000001f0b037819 */ /* 0x002fc800000006ff */
[----:B------:R1:W2:Y:S03]  /*5040*/  SYNCS.PHASECHK.TRANS64.TRYWAIT P0, [R0+URZ+0x98], R3 ;  /* 0x00009803000075a7 */ /* 0x0002a600080011ff */
[----:B--2---:R-:W-:Y:S05]  /*5050*/  @!P0 NANOSLEEP.SYNCS 0x989680 ;  /* 0x009896800000895d */ /* 0x004fea0003900000 */
[----:B------:R-:W2:Y:S02]  /*5060*/  @!P0 SYNCS.PHASECHK.TRANS64 P0, [R0+URZ+0x98], R3 ;  /* 0x00009803000085a7 */ /* 0x000ea400080010ff */
[----:B--23--:R-:W-:Y:S05]  /*5070*/  @P0 EXIT ;  /* 0x000000000000094d */ /* 0x00cfea0003800000 */
[----:B------:R-:W-:Y:S05]  /*5080*/  BRA `(.L_x_90) ;  /* 0xfffffffc00e87947 */ /* 0x000fea000383ffff */
.L_x_79:
[----:B------:R-:W-:-:S06]  /*5090*/  UISETP.GE.AND UP0, UPT, UR18, 0x4, UPT ;  /* 0x000000041200788c */ /* 0x000fcc000bf06270 */
[----:B------:R-:W-:-:S13]  /*50a0*/  PLOP3.LUT P0, PT, PT, PT, UP0, 0x80, 0x8 ;  /* 0x000000000008781c */ /* 0x000fda0003f0f008 */
[----:B-1----:R-:W-:Y:S05]  /*50b0*/  @!P0 EXIT ;  /* 0x000000000000894d */ /* 0x002fea0003800000 */
[----:B------:R-:W1:Y:S08]  /*50c0*/  S2UR UR4, SR_CgaCtaId ;  /* 0x00000000000479c3 */ /* 0x000e700000008800 */
[----:B------:R-:W-:Y:S01]  /*50d0*/  BAR.SYNC.DEFER_BLOCKING 0x6, 0xa0 ;  /* 0x0182800000007b1d */ /* 0x000fe20000010000 */
[C---:B------:R-:W-:Y:S01]  /*50e0*/  IMAD.SHL.U32 R7, R93.reuse, 0x40, RZ ;  /* 0x000000405d077824 */ /* 0x040fe200078e00ff */
[C---:B------:R-:W-:Y:S01]  /*50f0*/  LOP3.LUT R95, R93.reuse, 0x60, RZ, 0xc0, !PT ;  /* 0x000000605d5f7812 */ /* 0x040fe200078ec0ff */
[----:B------:R-:W-:-:S02]  /*5100*/  IMAD.SHL.U32 R4, R93, 0x20, RZ ;  /* 0x000000205d047824 */ /* 0x000fc400078e00ff */
[----:B------:R-:W-:Y:S02]  /*5110*/  HFMA2 R36, -RZ, RZ, 0, 0 ;  /* 0x00000000ff247431 */ /* 0x000fe400000001ff */
[----:B------:R-:W-:Y:S01]  /*5120*/  IMAD.SHL.U32 R6, R93, 0x2, RZ ;  /* 0x000000025d067824 */ /* 0x000fe200078e00ff */
[----:B------:R-:W-:Y:S01]  /*5130*/  UMOV UR44, 0x400 ;  /* 0x00000400002c7882 */ /* 0x000fe20000000000 */
[----:B------:R-:W2:Y:S01]  /*5140*/  LDC.64 R82, c[0x0][0x8b0] ;  /* 0x00022c00ff527b82 */ /* 0x000ea20000000a00 */
[----:B------:R-:W-:Y:S01]  /*5150*/  LOP3.LUT R5, R7, 0x180, RZ, 0xc0, !PT ;  /* 0x0000018007057812 */ /* 0x000fe200078ec0ff */
[----:B------:R-:W-:Y:S01]  /*5160*/  IMAD.U32 R37, R93, 0x10000, RZ ;  /* 0x000100005d257824 */ /* 0x000fe200078e00ff */
[----:B------:R-:W-:Y:S01]  /*5170*/  LOP3.LUT R4, R4, 0xc00, RZ, 0xc0, !PT ;  /* 0x00000c0004047812 */ /* 0x000fe200078ec0ff */
[----:B------:R-:W-:Y:S01]  /*5180*/  IMAD.MOV.U32 R92, RZ, RZ, RZ ;  /* 0x000000ffff5c7224 */ /* 0x000fe200078e00ff */
[----:B------:R-:W-:Y:S01]  /*5190*/  LOP3.LUT R6, R5, 0x20, R6, 0xf8, !PT ;  /* 0x0000002005067812 */ /* 0x000fe200078ef806 */
[----:B------:R-:W-:Y:S01]  /*51a0*/  IMAD.SHL.U32 R5, R93, 0x8, RZ ;  /* 0x000000085d057824 */ /* 0x000fe200078e00ff */
[----:B------:R-:W-:Y:S01]  /*51b0*/  LOP3.LUT R4, R4, 0x40, R7, 0xf8, !PT ;  /* 0x0000004004047812 */ /* 0x000fe200078ef807 */
[----:B------:R-:W3:Y:S01]  /*51c0*/  LDC.64 R80, c[0x0][0x8a8] ;  /* 0x00022a00ff507b82 */ /* 0x000ee20000000a00 */
[----:B------:R-:W-:Y:S01]  /*51d0*/  LOP3.LUT R37, R37, 0x600000, RZ, 0xc0, !PT ;  /* 0x0060000025257812 */ /* 0x000fe200078ec0ff */
[----:B------:R-:W-:Y:S01]  /*51e0*/  IMAD.MOV.U32 R87, RZ, RZ, RZ ;  /* 0x000000ffff577224 */ /* 0x000fe200078e00ff */
[----:B------:R-:W-:-:S02]  /*51f0*/  LOP3.LUT R5, R6, 0x30, R5, 0x78, !PT ;  /* 0x0000003006057812 */ /* 0x000fc400078e7805 */
[----:B------:R-:W-:Y:S02]  /*5200*/  CS2R R90, SRZ ;  /* 0x00000000005a7805 */ /* 0x000fe4000001ff00 */
[----:B------:R-:W-:Y:S01]  /*5210*/  LOP3.LUT R4, R4, 0x200, R7, 0xf8, !PT ;  /* 0x0000020004047812 */ /* 0x000fe200078ef807 */
[----:B------:R-:W-:Y:S01]  /*5220*/  IMAD.MOV.U32 R89, RZ, RZ, RZ ;  /* 0x000000ffff597224 */ /* 0x000fe200078e00ff */
[----:B------:R-:W-:Y:S01]  /*5230*/  LOP3.LUT R93, R93, 0x2, RZ, 0xc0, !PT ;  /* 0x000000025d5d7812 */ /* 0x000fe200078ec0ff */
[----:B-1----:R-:W-:Y:S01]  /*5240*/  ULEA UR44, UR4, UR44, 0x18 ;  /* 0x0000002c042c7291 */ /* 0x002fe2000f8ec0ff */
[----:B------:R-:W-:Y:S01]  /*5250*/  LOP3.LUT R71, R4, R5, RZ, 0xfc, !PT ;  /* 0x0000000504477212 */ /* 0x000fe200078efcff */
[----:B------:R-:W1:Y:S01]  /*5260*/  LDCU UR57, c[0x0][0x370] ;  /* 0x00006e00ff3977ac */ /* 0x000e620008000800 */
[----:B------:R-:W-:Y:S01]  /*5270*/  IADD3 R88, PT, PT, -R93, RZ, RZ ;  /* 0x000000ff5d587210 */ /* 0x000fe20007ffe1ff */
[----:B------:R-:W-:Y:S01]  /*5280*/  UIADD3 UR4, UPT, UPT, UR44, 0x2200, URZ ;  /* 0x000022002c047890 */ /* 0x000fe2000fffe0ff */
[----:B------:R-:W4:Y:S04]  /*5290*/  LDCU UR43, c[0x0][0xb0c] ;  /* 0x00016180ff2b77ac */ /* 0x000f280008000800 */
[----:B------:R-:W1:Y:S01]  /*52a0*/  LDS R0, [UR44+0x160] ;  /* 0x0001602cff007984 */ /* 0x000e620008000800 */
[----:B------:R-:W-:Y:S01]  /*52b0*/  IMAD.U32 R94, RZ, RZ, UR4 ;  /* 0x00000004ff5e7e24 */ /* 0x000fe2000f8e00ff */
[----:B------:R-:W1:Y:S01]  /*52c0*/  LDCU UR39, c[0x0][0xb30] ;  /* 0x00016600ff2777ac */ /* 0x000e620008000800 */
[----:B------:R-:W1:Y:S01]  /*52d0*/  LDCU.64 UR46, c[0x0][0x888] ;  /* 0x00011100ff2e77ac */ /* 0x000e620008000a00 */
[----:B------:R-:W1:Y:S01]  /*52e0*/  LDCU.64 UR40, c[0x0][0xb28] ;  /* 0x00016500ff2877ac */ /* 0x000e620008000a00 */
[----:B------:R-:W1:Y:S01]  /*52f0*/  LDCU.64 UR60, c[0x0][0x890] ;  /* 0x00011200ff3c77ac */ /* 0x000e620008000a00 */
[----:B------:R-:W1:Y:S01]  /*5300*/  LDCU.128 UR52, c[0x0][0xb10] ;  /* 0x00016200ff3477ac */ /* 0x000e620008000c00 */
[----:B------:R-:W1:Y:S01]  /*5310*/  LDCU UR56, c[0x0][0x374] ;  /* 0x00006e80ff3877ac */ /* 0x000e620008000800 */
[----:B------:R-:W-:Y:S01]  /*5320*/  UIADD3 UR63, UPT, UPT, UR44, 0x200, URZ ;  /* 0x000002002c3f7890 */ /* 0x000fe2000fffe0ff */
[----:B-1234-:R-:W-:-:S11]  /*5330*/  IMAD.IADD R37, R0, 0x1, R37 ;  /* 0x0000000100257824 */ /* 0x01efd600078e0225 */
.L_x_116:
[----:B------:R-:W-:Y:S02]  /*5340*/  LEA R3, R87, UR44, 0x3 ;  /* 0x0000002c57037c11 */ /* 0x000fe4000f8e18ff */
[----:B------:R-:W-:Y:S02]  /*5350*/  SHF.L.U32 R0, R91, 0x1f, RZ ;  /* 0x0000001f5b007819 */ /* 0x000fe400000006ff */
[----:B------:R-:W-:Y:S02]  /*5360*/  LEA R5, R87, UR44, 0x4 ;  /* 0x0000002c57057c11 */ /* 0x000fe4000f8e20ff */
[----:B-1----:R-:W1:Y:S02]  /*5370*/  SYNCS.PHASECHK.TRANS64.TRYWAIT P0, [R3+URZ+0xb0], R0 ;  /* 0x0000b000030075a7 */ /* 0x002e6400080011ff */
[----:B-1----:R-:W-:Y:S05]  /*5380*/  @!P0 BRA `(.L_x_91) ;  /* 0x0000003000c88947 */ /* 0x002fea0003800000 */
.L_x_160:
[----:B------:R-:W2:Y:S01]  /*5390*/  LDS.128 R4, [R5+0x140] ;  /* 0x0001400005047984 */ /* 0x000ea20000000c00 */
[----:B------:R-:W-:Y:S01]  /*53a0*/  UISETP.GE.AND UP0, UPT, UR42, 0x1, UPT ;  /* 0x000000012a00788c */ /* 0x000fe2000bf06270 */
[----:B------:R-:W-:Y:S01]  /*53b0*/  @!PT LDS RZ, [RZ] ;  /* 0x00000000fffff984 */ /* 0x000fe20000000800 */
[----:B------:R-:W-:Y:S01]  /*53c0*/  @!PT LDS RZ, [RZ] ;  /* 0x00000000fffff984 */ /* 0x000fe20000000800 */
[----:B------:R-:W-:Y:S01]  /*53d0*/  @!PT LDS RZ, [RZ] ;  /* 0x00000000fffff984 */ /* 0x000fe20000000800 */
[----:B------:R-:W-:Y:S01]  /*53e0*/  @!PT LDS RZ, [RZ] ;  /* 0x00000000fffff984 */ /* 0x000fe20000000800 */
[----:B------:R3:W-:Y:S06]  /*53f0*/  MEMBAR.ALL.CTA ;  /* 0x0000000000007992 */ /* 0x0007ec0000008000 */
[----:B---3--:R-:W3:Y:S01]  /*5400*/  FENCE.VIEW.ASYNC.S ;  /* 0x00000000000073c6 */ /* 0x008ee20000000000 */
[----:B--2---:R-:W-:Y:S11]  /*5410*/  LOP3.LUT P0, RZ, R6, 0x1, RZ, 0xc0, !PT ;  /* 0x0000000106ff7812 */ /* 0x004ff6000780c0ff */
[----:B------:R-:W-:Y:S02]  /*5420*/  @!UPT UIADD3 URZ, UPT, UPT, URZ, URZ, URZ ;  /* 0x000000fffffff290 */ /* 0x000fe4000fffe0ff */
[----:B---3--:R-:W-:Y:S01]  /*5430*/  VOTEU.ANY UP1, P0 ;  /* 0x0000000000ff7886 */ /* 0x008fe20000020100 */
[----:B------:R-:W-:Y:S01]  /*5440*/  PLOP3.LUT P0, PT, PT, PT, UP1, 0x80, 0x8 ;  /* 0x000000000008781c */ /* 0x000fe20003f0f018 */
[----:B------:R-:W-:Y:S11]  /*5450*/  UP2UR UR45, UPR, URZ, 0x2 ;  /* 0x00000002ff2d7883 */ /* 0x000ff60008000000 */
[----:B------:R-:W-:Y:S01]  /*5460*/  @!UPT UIADD3 URZ, UPT, UPT, URZ, URZ, URZ ;  /* 0x000000fffffff290 */ /* 0x000fe2000fffe0ff */
[----:B-1----:R-:W-:Y:S02]  /*5470*/  @P0 SHF.R.U32.HI R0, RZ, 0x10, R5 ;  /* 0x00000010ff000819 */ /* 0x002fe40000011605 */
        /* <DEDUP_REMOVED lines=12> */
[----:B------:R-:W2:Y:S01]  /*5540*/  LDCU UR12, c[0x0][0xb20] ;  /* 0x00016400ff0c77ac */ /* 0x000ea20008000800 */
[----:B------:R-:W-:Y:S02]  /*5550*/  UIMAD.WIDE.U32 UR4, UR56, UR55, URZ ;  /* 0x00000037380472a5 */ /* 0x000fe4000f8e00ff */
[----:B------:R-:W-:Y:S02]  /*5560*/  UIMAD.WIDE.U32 UR6, UR57, UR52, URZ ;  /* 0x00000034390672a5 */ /* 0x000fe4000f8e00ff */
[----:B------:R-:W-:Y:S02]  /*5570*/  UISETP.NE.AND UP0, UPT, UR54, 0x1, UPT ;  /* 0x000000013600788c */ /* 0x000fe4000bf05270 */
[----:B------:R-:W-:Y:S02]  /*5580*/  UIMAD.WIDE.U32 UR8, UR37, UR55, URZ ;  /* 0x00000037250872a5 */ /* 0x000fe4000f8e00ff */
[----:B------:R-:W-:Y:S02]  /*5590*/  UIMAD.WIDE.U32 UR10, UR38, UR52, URZ ;  /* 0x00000034260a72a5 */ /* 0x000fe4000f8e00ff */
[----:B------:R-:W-:Y:S02]  /*55a0*/  UISETP.NE.AND UP1, UPT, UR43, 0x1, UPT ;  /* 0x000000012b00788c */ /* 0x000fe4000bf25270 */
[----:B------:R-:W-:Y:S01]  /*55b0*/  UISETP.NE.AND UP2, UPT, UR42, 0x1, UPT ;  /* 0x000000012a00788c */ /* 0x000fe2000bf45270 */
[----:B------:R-:W-:Y:S02]  /*55c0*/  UMOV UR4, UR5 ;  /* 0x0000000500047c82 */ /* 0x000fe40008000000 */
[----:B--2---:R-:W-:Y:S03]  /*55d0*/  USHF.R.U32.HI UR5, URZ, UR12, UR4 ;  /* 0x0000000cff057299 */ /* 0x004fe60008011604 */
[----:B------:R-:W-:Y:S02]  /*55e0*/  UMOV UR4, UR7 ;  /* 0x0000000700047c82 */ /* 0x000fe40008000000 */
[----:B------:R-:W-:Y:S02]  /*55f0*/  USHF.R.U32.HI UR7, URZ, UR53, UR4 ;  /* 0x00000035ff077299 */ /* 0x000fe40008011604 */
[----:B------:R-:W-:Y:S02]  /*5600*/  USEL UR4, UR56, UR5, !UP0 ;  /* 0x0000000538047287 */ /* 0x000fe4000c000000 */
[----:B------:R-:W-:Y:S01]  /*5610*/  USEL UR7, UR57, UR7, !UP1 ;  /* 0x0000000739077287 */ /* 0x000fe2000c800000 */
[----:B------:R-:W-:Y:S01]  /*5620*/  UMOV UR5, UR9 ;  /* 0x0000000900057c82 */ /* 0x000fe20008000000 */
[----:B------:R-:W-:Y:S02]  /*5630*/  UIMAD.WIDE.U32 UR8, UR4, UR40, URZ ;  /* 0x00000028040872a5 */ /* 0x000fe4000f8e00ff */
[----:B------:R-:W-:Y:S03]  /*5640*/  USHF.R.U32.HI UR6, URZ, UR12, UR5 ;  /* 0x0000000cff067299 */ /* 0x000fe60008011605 */
[----:B------:R-:W-:Y:S01]  /*5650*/  UMOV UR5, UR11 ;  /* 0x0000000b00057c82 */ /* 0x000fe20008000000 */
[----:B------:R-:W-:Y:S02]  /*5660*/  UIMAD.WIDE.U32 UR10, UR7, UR40, URZ ;  /* 0x00000028070a72a5 */ /* 0x000fe4000f8e00ff */
[----:B------:R-:W-:Y:S02]  /*5670*/  USHF.R.U32.HI UR12, URZ, UR53, UR5 ;  /* 0x00000035ff0c7299 */ /* 0x000fe40008011605 */
[----:B------:R-:W-:Y:S01]  /*5680*/  USEL UR6, UR37, UR6, !UP0 ;  /* 0x0000000625067287 */ /* 0x000fe2000c000000 */
[----:B------:R-:W-:Y:S02]  /*5690*/  UMOV UR5, UR9 ;  /* 0x0000000900057c82 */ /* 0x000fe40008000000 */
[----:B------:R-:W-:Y:S01]  /*56a0*/  UMOV UR10, UR11 ;  /* 0x0000000b000a7c82 */ /* 0x000fe20008000000 */
[----:B------:R-:W-:Y:S02]  /*56b0*/  @UP2 USHF.R.U32.HI UR4, URZ, UR41, UR5 ;  /* 0x00000029ff042299 */ /* 0x000fe40008011605 */
[----:B------:R-:W-:Y:S02]  /*56c0*/  @UP2 USHF.R.U32.HI UR7, URZ, UR41, UR10 ;  /* 0x00000029ff072299 */ /* 0x000fe4000801160a */
[----:B------:R-:W-:Y:S02]  /*56d0*/  UIMAD UR4, UR42, UR4, URZ ;  /* 0x000000042a0472a4 */ /* 0x000fe4000f8e02ff */
[----:B------:R-:W-:Y:S02]  /*56e0*/  UIMAD.WIDE.U32 UR10, UR6, UR40, URZ ;  /* 0x00000028060a72a5 */ /* 0x000fe4000f8e00ff */
[----:B------:R-:W-:Y:S02]  /*56f0*/  USEL UR5, UR38, UR12, !UP1 ;  /* 0x0000000c26057287 */ /* 0x000fe4000c800000 */
[----:B------:R-:W-:Y:S02]  /*5700*/  UIMAD UR8, UR42, UR7, URZ ;  /* 0x000000072a0872a4 */ /* 0x000fe4000f8e02ff */
[----:B------:R-:W-:Y:S03]  /*5710*/  UISETP.GE.AND UP0, UPT, UR6, UR4, UPT ;  /* 0x000000040600728c */ /* 0x000fe6000bf06270 */
[----:B------:R-:W-:Y:S01]  /*5720*/  UMOV UR4, UR11 ;  /* 0x0000000b00047c82 */ /* 0x000fe20008000000 */
[----:B------:R-:W-:Y:S02]  /*5730*/  UISETP.GE.OR UP0, UPT, UR5, UR8, UP0 ;  /* 0x000000080500728c */ /* 0x000fe40008706670 */
[----:B------:R-:W-:Y:S02]  /*5740*/  USHF.R.U32.HI UR4, URZ, UR41, UR4 ;  /* 0x00000029ff047299 */ /* 0x000fe40008011604 */
[----:B------:R-:W-:Y:S02]  /*5750*/  UIMAD.WIDE.U32 UR8, UR5, UR40, URZ ;  /* 0x00000028050872a5 */ /* 0x000fe4000f8e00ff */
[----:B------:R-:W-:Y:S02]  /*5760*/  USEL UR11, UR6, UR4, !UP2 ;  /* 0x00000004060b7287 */ /* 0x000fe4000d000000 */
[----:B------:R-:W-:Y:S02]  /*5770*/  UIADD3 UR8, UPT, UPT, -UR5, URZ, URZ ;  /* 0x000000ff05087290 */ /* 0x000fe4000fffe1ff */
[----:B------:R-:W-:Y:S01]  /*5780*/  UIADD3 UR10, UPT, UPT, -UR11, URZ, URZ ;  /* 0x000000ff0b0a7290 */ /* 0x000fe2000fffe1ff */
[----:B------:R-:W-:Y:S01]  /*5790*/  @!UP0 UMOV UR4, UR9 ;  /* 0x0000000900048c82 */ /* 0x000fe20008000000 */
[----:B------:R-:W-:Y:S02]  /*57a0*/  UIADD3 UR9, UPT, UPT, -UR6, URZ, URZ ;  /* 0x000000ff06097290 */ /* 0x000fe4000fffe1ff */
[----:B------:R-:W-:Y:S02]  /*57b0*/  @!UP0 USHF.R.U32.HI UR4, URZ, UR41, UR4 ;  /* 0x00000029ff048299 */ /* 0x000fe40008011604 */
[----:B------:R-:W-:Y:S02]  /*57c0*/  UIMAD UR10, UR42, UR10, UR6 ;  /* 0x0000000a2a0a72a4 */ /* 0x000fe4000f8e0206 */
[----:B------:R-:W-:Y:S04]  /*57d0*/  @!UP0 USEL UR4, UR5, UR4, !UP2 ;  /* 0x0000000405048287 */ /* 0x000fe8000d000000 */
[----:B------:R-:W-:Y:S02]  /*57e0*/  @!UP0 UIMAD UR10, UR7, UR10, UR4 ;  /* 0x0000000a070a82a4 */ /* 0x000fe4000f8e0204 */
[----:B------:R-:W-:Y:S02]  /*57f0*/  @!UP0 UIADD3 UR11, UPT, UPT, UR11, -UR4, URZ ;  /* 0x800000040b0b8290 */ /* 0x000fe4000fffe0ff */
[----:B------:R-:W-:Y:S02]  /*5800*/  UIMAD UR7, UR43, UR8, UR38 ;  /* 0x000000082b0772a4 */ /* 0x000fe4000f8e0226 */
[----:B------:R-:W-:Y:S02]  /*5810*/  @!UP0 UIMAD UR6, UR11, UR42, UR5 ;  /* 0x0000002a0b0682a4 */ /* 0x000fe4000f8e0205 */
[----:B------:R-:W-:Y:S01]  /*5820*/  UIMAD UR4, UR54, UR9, UR37 ;  /* 0x00000009360472a4 */ /* 0x000fe2000f8e0225 */
[----:B------:R-:W-:Y:S02]  /*5830*/  @!UP0 UMOV UR5, UR10 ;  /* 0x0000000a00058c82 */ /* 0x000fe40008000000 */
[----:B------:R-:W-:Y:S02]  /*5840*/  UIMAD UR38, UR5, UR43, UR7 ;  /* 0x0000002b052672a4 */ /* 0x000fe4000f8e0207 */
[----:B------:R-:W-:Y:S11]  /*5850*/  UIMAD UR37, UR6, UR54, UR4 ;  /* 0x00000036062572a4 */ /* 0x000ff6000f8e0204 */
[----:B------:R-:W-:Y:S01]  /*5860*/  @!UPT UIADD3 URZ, UPT, UPT, URZ, URZ, URZ ;  /* 0x000000fffffff290 */ /* 0x000fe2000fffe0ff */
.L_x_92:
[----:B------:R-:W-:Y:S01]  /*5870*/  UISETP.NE.AND UP0, UPT, UR39, 0x1, UPT ;  /* 0x000000012700788c */ /* 0x000fe2000bf05270 */
[----:B------:R-:W-:Y:S01]  /*5880*/  IADD3 R87, PT, PT, R87, 0x1, RZ ;  /* 0x0000000157577810 */ /* 0x000fe20007ffe0ff */
[----:B------:R-:W-:Y:S02]  /*5890*/  USHF.L.U32 UR50, UR20, 0x6, URZ ;  /* 0x0000000614327899 */ /* 0x000fe400080006ff */
[----:B------:R-:W-:Y:S07]  /*58a0*/  USHF.L.U32 UR49, UR30, 0x7, URZ ;  /* 0x000000071e317899 */ /* 0x000fee00080006ff */
[----:B------:R-:W2:Y:S01]  /*58b0*/  @!UP0 LDCU.128 UR12, c[0x0][0xb10] ;  /* 0x00016200ff0c87ac */ /* 0x000ea20008000c00 */
[----:B------:R-:W3:Y:S01]  /*58c0*/  @!UP0 LDCU UR5, c[0x0][0xb0c] ;  /* 0x00016180ff0587ac */ /* 0x000ee20008000800 */
[----:B------:R-:W4:Y:S01]  /*58d0*/  @!UP0 LDCU UR10, c[0x0][0xb20] ;  /* 0x00016400ff0a87ac */ /* 0x000f220008000800 */
[----:B--2---:R-:W-:Y:S02]  /*58e0*/  UIMAD.WIDE.U32 UR8, UR38, UR12, URZ ;  /* 0x0000000c260872a5 */ /* 0x004fe4000f8e00ff */
[----:B------:R-:W-:Y:S02]  /*58f0*/  UIMAD.WIDE.U32 UR6, UR37, UR15, URZ ;  /* 0x0000000f250672a5 */ /* 0x000fe4000f8e00ff */
[----:B------:R-:W-:Y:S03]  /*5900*/  @!UP0 UISETP.NE.AND UP1, UPT, UR14, 0x1, UPT ;  /* 0x000000010e00888c */ /* 0x000fe6000bf25270 */
[----:B------:R-:W-:Y:S01]  /*5910*/  @!UP0 UMOV UR4, UR9 ;  /* 0x0000000900048c82 */ /* 0x000fe20008000000 */
[----:B---3--:R-:W-:Y:S02]  /*5920*/  @!UP0 UISETP.NE.AND UP2, UPT, UR5, 0x1, UPT ;  /* 0x000000010500888c */ /* 0x008fe4000bf45270 */
[----:B------:R-:W-:Y:S01]  /*5930*/  @!UP0 USHF.R.U32.HI UR4, URZ, UR13, UR4 ;  /* 0x0000000dff048299 */ /* 0x000fe20008011604 */
[----:B------:R-:W-:Y:S02]  /*5940*/  @!UP0 UMOV UR6, UR7 ;  /* 0x0000000700068c82 */ /* 0x000fe40008000000 */
[----:B----4-:R-:W-:Y:S02]  /*5950*/  @!UP0 USHF.R.U32.HI UR6, URZ, UR10, UR6 ;  /* 0x0000000aff068299 */ /* 0x010fe40008011606 */
[----:B------:R-:W-:Y:S02]  /*5960*/  @!UP0 USEL UR7, UR38, UR4, !UP2 ;  /* 0x0000000426078287 */ /* 0x000fe4000d000000 */
[----:B------:R-:W-:Y:S04]  /*5970*/  @!UP0 USEL UR6, UR37, UR6, !UP1 ;  /* 0x0000000625068287 */ /* 0x000fe8000c800000 */
[----:B------:R-:W-:Y:S02]  /*5980*/  @!UP0 UIADD3 UR4, UPT, UPT, -UR7, UR6, URZ ;  /* 0x0000000607048290 */ /* 0x000fe4000fffe1ff */
[----:B------:R-:W-:Y:S02]  /*5990*/  @!UP0 UIADD3 UR6, UPT, UPT, UR7, -UR6, URZ ;  /* 0x8000000607068290 */ /* 0x000fe4000fffe0ff */
[----:B------:R-:W-:Y:S02]  /*59a0*/  @!UP0 UIMAD UR38, UR4, UR5, UR38 ;  /* 0x00000005042682a4 */ /* 0x000fe4000f8e0226 */
[----:B------:R-:W-:Y:S02]  /*59b0*/  @!UP0 UIMAD UR37, UR6, UR14, UR37 ;  /* 0x0000000e062582a4 */ /* 0x000fe4000f8e0225 */
[----:B------:R-:W-:Y:S09]  /*59c0*/  ULOP3.LUT UP0, URZ, UR63, 0x1b0, URZ, 0xc0, !UPT ;  /* 0x000001b03fff7892 */ /* 0x000ff2000f80c0ff */
[----:B------:R-:W-:Y:S05]  /*59d0*/  BRA.U !UP0, `(.L_x_93) ;  /* 0x0000000108407547 */ /* 0x000fea000b800000 */
[----:B------:R-:W2:Y:S01]  /*59e0*/  LDCU.64 UR8, c[0x4][0x80] ;  /* 0x01001000ff0877ac */ /* 0x000ea20008000a00 */
[----:B------:R-:W-:Y:S01]  /*59f0*/  MOV R3, 0x0 ;  /* 0x0000000000037802 */ /* 0x000fe20000000f00 */
[----:B------:R-:W-:Y:S02]  /*5a00*/  HFMA2 R12, -RZ, RZ, 0, 5.9604644775390625e-08 ;  /* 0x00000001ff0c7431 */ /* 0x000fe400000001ff */
[----:B------:R-:W-:Y:S02]  /*5a10*/  IMAD.MOV.U32 R8, RZ, RZ, 0x70 ;  /* 0x00000070ff087424 */ /* 0x000fe400078e00ff */
[----:B------:R-:W-:Y:S01]  /*5a20*/  IMAD.MOV.U32 R13, RZ, RZ, RZ ;  /* 0x000000ffff0d7224 */ /* 0x000fe200078e00ff */
[----:B------:R-:W3:Y:S01]  /*5a30*/  LDCU.64 UR6, c[0x4][0x88] ;  /* 0x01001100ff0677ac */ /* 0x000ee20008000a00 */
[----:B------:R-:W4:Y:S01]  /*5a40*/  LDC.64 R2, c[0x4][R3] ;  /* 0x0100000003027b82 */ /* 0x000f220000000a00 */
[----:B------:R-:W1:Y:S01]  /*5a50*/  LDCU.64 UR4, c[0x4][0x8] ;  /* 0x01000100ff0477ac */ /* 0x000e620008000a00 */
[----:B--2---:R-:W-:Y:S01]  /*5a60*/  MOV R5, UR9 ;  /* 0x0000000900057c02 */ /* 0x004fe20008000f00 */
[----:B------:R-:W-:Y:S01]  /*5a70*/  IMAD.U32 R4, RZ, RZ, UR8 ;  /* 0x00000008ff047e24 */ /* 0x000fe2000f8e00ff */
[----:B---3--:R-:W-:Y:S01]  /*5a80*/  MOV R7, UR7 ;  /* 0x0000000700077c02 */ /* 0x008fe20008000f00 */
[----:B------:R-:W-:Y:S01]  /*5a90*/  IMAD.U32 R6, RZ, RZ, UR6 ;  /* 0x00000006ff067e24 */ /* 0x000fe2000f8e00ff */
[----:B-1----:R-:W-:Y:S01]  /*5aa0*/  MOV R11, UR5 ;  /* 0x00000005000b7c02 */ /* 0x002fe20008000f00 */
[----:B------:R-:W-:Y:S02]  /*5ab0*/  IMAD.U32 R10, RZ, RZ, UR4 ;  /* 0x00000004ff0a7e24 */ /* 0x000fe4000f8e00ff */
[----:B------:R-:W-:Y:S07]  /*5ac0*/  LEPC R20, `(.L_x_93) ;  /* 0x000000001014794e */ /* 0x000fee0000000000 */
[----:B----45:R-:W-:Y:S05]  /*5ad0*/  CALL.ABS.NOINC R2 ;  /* 0x0000000002007343 */ /* 0x030fea0003c00000 */
.L_x_93:
[----:B------:R-:W-:Y:S01]  /*5ae0*/  LOP3.LUT P0, RZ, R94, 0x1b0, RZ, 0xc0, !PT ;  /* 0x000001b05eff7812 */ /* 0x000fe2000780c0ff */
[----:B------:R-:W-:Y:S11]  /*5af0*/  BSSY.RECONVERGENT B6, `(.L_x_94) ;  /* 0x0000013000067945 */ /* 0x000ff60003800200 */
[----:B------:R-:W-:Y:S01]  /*5b00*/  @!UPT UIADD3 URZ, UPT, UPT, URZ, URZ, URZ ;  /* 0x000000fffffff290 */ /* 0x000fe2000fffe0ff */
[----:B------:R-:W-:Y:S05]  /*5b10*/  @!P0 BRA `(.L_x_95) ;  /* 0x0000000000408947 */ /* 0x000fea0003800000 */
        /* <DEDUP_REMOVED lines=16> */
.L_x_95:
[----:B------:R-:W-:Y:S05]  /*5c20*/  BSYNC.RECONVERGENT B6 ;  /* 0x0000000000067941 */ /* 0x000fea0003800200 */
.L_x_94:
[----:B------:R-:W-:Y:S01]  /*5c30*/  R2UR UR4, R86 ;  /* 0x00000000560472ca */ /* 0x000fe200000e0000 */
[----:B------:R-:W-:Y:S01]  /*5c40*/  UISETP.NE.U32.AND UP0, UPT, UR60, URZ, UPT ;  /* 0x000000ff3c00728c */ /* 0x000fe2000bf05070 */
[----:B------:R-:W-:Y:S02]  /*5c50*/  ISETP.NE.U32.AND P4, PT, R82, RZ, PT ;  /* 0x000000ff5200720c */ /* 0x000fe40003f85070 */
[----:B------:R-:W-:Y:S01]  /*5c60*/  ISETP.NE.U32.AND P2, PT, RZ, UR46, PT ;  /* 0x0000002eff007c0c */ /* 0x000fe2000bf45070 */
[----:B------:R-:W-:Y:S01]  /*5c70*/  UISETP.NE.AND.EX UP1, UPT, UR61, URZ, UPT, UP0 ;  /* 0x000000ff3d00728c */ /* 0x000fe2000bf25300 */
[----:B------:R-:W-:Y:S01]  /*5c80*/  ISETP.NE.AND.EX P4, PT, R83, RZ, PT, P4 ;  /* 0x000000ff5300720c */ /* 0x000fe20003f85340 */
[----:B------:R-:W-:Y:S01]  /*5c90*/  UPLOP3.LUT UP0, UPT, UPT, UPT, UPT, 0x40, 0x4 ;  /* 0x000000000004789c */ /* 0x000fe20003f0e870 */
[----:B------:R-:W-:Y:S05]  /*5ca0*/  ISETP.NE.AND.EX P2, PT, RZ, UR47, PT, P2 ;  /* 0x0000002fff007c0c */ /* 0x000fea000bf45320 */
[----:B------:R-:W-:Y:S06]  /*5cb0*/  UISETP.NE.AND UP2, UPT, UR4, URZ, UPT ;  /* 0x000000ff0400728c */ /* 0x000fec000bf45270 */
[----:B------:R-:W-:Y:S05]  /*5cc0*/  PLOP3.LUT P1, PT, PT, PT, UP2, 0x80, 0x8 ;  /* 0x000000000008781c */ /* 0x000fea0003f2f028 */
[----:B------:R-:W-:Y:S06]  /*5cd0*/  @UP2 UPLOP3.LUT UP0, UPT, UPT, UPT, UP1, 0x80, 0x8 ;  /* 0x000000000008289c */ /* 0x000fec0003f0f010 */
[----:B------:R-:W-:Y:S01]  /*5ce0*/  PLOP3.LUT P0, PT, PT, PT, UP0, 0x80, 0x8 ;  /* 0x000000000008781c */ /* 0x000fe20003f0f008 */
[----:B------:R-:W-:Y:S01]  /*5cf0*/  @!UPT UIADD3 URZ, UPT, UPT, URZ, URZ, URZ ;  /* 0x000000fffffff290 */ /* 0x000fe2000fffe0ff */
[----:B------:R-:W-:Y:S11]  /*5d00*/  BRA.U !UP1, `(.L_x_96) ;  /* 0x00000001093c7547 */ /* 0x000ff6000b800000 */
[----:B------:R-:W-:Y:S01]  /*5d10*/  UISETP.NE.U32.AND UP0, UPT, UR46, URZ, UPT ;  /* 0x000000ff2e00728c */ /* 0x000fe2000bf05070 */
[----:B-1----:R-:W-:Y:S01]  /*5d20*/  HFMA2 R0, -RZ, RZ, 0, 5.9604644775390625e-08 ;  /* 0x00000001ff007431 */ /* 0x002fe200000001ff */
[----:B------:R-:W1:Y:S01]  /*5d30*/  LDCU.64 UR8, c[0x0][0x358] ;  /* 0x00006b00ff0877ac */ /* 0x000e620008000a00 */
[----:B------:R-:W-:Y:S01]  /*5d40*/  IMAD.MOV.U32 R84, RZ, RZ, 0x1 ;  /* 0x00000001ff547424 */ /* 0x000fe200078e00ff */
[----:B------:R-:W-:Y:S06]  /*5d50*/  UISETP.NE.AND.EX UP0, UPT, UR47, URZ, UPT, UP0 ;  /* 0x000000ff2f00728c */ /* 0x000fec000bf05300 */
        /* <DEDUP_REMOVED lines=9> */
[----:B--23--:R-:W-:Y:S02]  /*5df0*/  @!P3 IMAD.U32 R41, RZ, RZ, UR4 ;  /* 0x00000004ff29be24 */ /* 0x00cfe4000f8e00ff */
.L_x_96:
[----:B------:R-:W-:Y:S05]  /*5e00*/  @!P4 BRA `(.L_x_97) ;  /* 0x000000000024c947 */ /* 0x000fea0003800000 */
[----:B------:R-:W-:Y:S01]  /*5e10*/  ISETP.NE.U32.AND P3, PT, R80, RZ, PT ;  /* 0x000000ff5000720c */ /* 0x000fe20003f65070 */
[----:B------:R-:W2:Y:S03]  /*5e20*/  LDCU.64 UR4, c[0x0][0x358] ;  /* 0x00006b00ff0477ac */ /* 0x000ea60008000a00 */
[----:B------:R-:W-:Y:S11]  /*5e30*/  ISETP.NE.AND.EX P3, PT, R81, RZ, PT, P3 ;  /* 0x000000ff5100720c */ /* 0x000ff60003f65330 */
[----:B------:R-:W-:Y:S02]  /*5e40*/  @!UPT UIADD3 URZ, UPT, UPT, URZ, URZ, URZ ;  /* 0x000000fffffff290 */ /* 0x000fe4000fffe0ff */
[----:B------:R-:W3:Y:S01]  /*5e50*/  @P3 LDC.64 R2, c[0x0][0x8a8] ;  /* 0x00022a00ff023b82 */ /* 0x000ee20000000a00 */
[----:B-1----:R-:W-:Y:S04]  /*5e60*/  @P3 IMAD R0, R82, UR36, RZ ;  /* 0x0000002452003c24 */ /* 0x002fe8000f8e02ff */
[----:B---3--:R-:W-:Y:S05]  /*5e70*/  @P3 IMAD.WIDE R2, R0, 0x4, R2 ;  /* 0x0000000400023825 */ /* 0x008fea00078e0202 */
[----:B--2--5:R2:W5:Y:S02]  /*5e80*/  @P3 LDG.E R38, desc[UR4][R2.64] ;  /* 0x0000000402263981 */ /* 0x024564000c1e1900 */
[----:B--2---:R-:W3:Y:S02]  /*5e90*/  @!P3 LDC R38, c[0x0][0x8a0] ;  /* 0x00022800ff26bb82 */ /* 0x004ee40000000800 */
.L_x_97:
[----:B-----5:R-:W-:Y:S01]  /*5ea0*/  FSETP.NEU.AND P4, PT, R41, RZ, PT ;  /* 0x000000ff2900720b */ /* 0x020fe20003f8d000 */
[----:B------:R-:W-:Y:S01]  /*5eb0*/  BSSY B1, `(.L_x_98) ;  /* 0x0000042000017945 */ /* 0x000fe20003800000 */
[----:B------:R-:W-:Y:S01]  /*5ec0*/  SEL R5, RZ, 0xffffffff, P2 ;  /* 0xffffffffff057807 */ /* 0x000fe20001000000 */
[----:B------:R-:W-:Y:S01]  /*5ed0*/  IMAD.MOV.U32 R102, RZ, RZ, 0x1 ;  /* 0x00000001ff667424 */ /* 0x000fe200078e00ff */
[----:B------:R-:W-:Y:S02]  /*5ee0*/  LOP3.LUT P3, RZ, R84, 0xff, RZ, 0xc0, !PT ;  /* 0x000000ff54ff7812 */ /* 0x000fe4000786c0ff */
[----:B------:R-:W-:Y:S02]  /*5ef0*/  CS2R R78, SRZ ;  /* 0x00000000004e7805 */ /* 0x000fe4000001ff00 */
[----:B------:R-:W-:Y:S02]  /*5f00*/  @P1 SEL R4, RZ, 0xffffffff, P4 ;  /* 0xffffffffff041807 */ /* 0x000fe40002000000 */
[----:B------:R-:W-:Y:S02]  /*5f10*/  CS2R R76, SRZ ;  /* 0x00000000004c7805 */ /* 0x000fe4000001ff00 */
[----:B------:R-:W-:Y:S02]  /*5f20*/  LEA R2, R90, UR44, 0x3 ;  /* 0x0000002c5a027c11 */ /* 0x000fe4000f8e18ff */
[----:B------:R-:W-:Y:S02]  /*5f30*/  CS2R R74, SRZ ;  /* 0x00000000004a7805 */ /* 0x000fe4000001ff00 */
[----:B------:R-:W-:Y:S02]  /*5f40*/  @P0 SEL R4, R5, R4, !P3 ;  /* 0x0000000405040207 */ /* 0x000fe40005800000 */
[----:B------:R-:W-:Y:S02]  /*5f50*/  CS2R R72, SRZ ;  /* 0x0000000000487805 */ /* 0x000fe4000001ff00 */
[----:B------:R-:W-:Y:S02]  /*5f60*/  LEA R100, R36, UR44, 0x3 ;  /* 0x0000002c24647c11 */ /* 0x000fe4000f8e18ff */
[----:B------:R-:W-:Y:S02]  /*5f70*/  @P1 LOP3.LUT R4, R4, 0x1, RZ, 0xc0, !PT ;  /* 0x0000000104041812 */ /* 0x000fe400078ec0ff */
[----:B------:R-:W-:Y:S02]  /*5f80*/  SHF.L.U32 R3, R92, 0x1f, RZ ;  /* 0x0000001f5c037819 */ /* 0x000fe400000006ff */
[----:B------:R-:W-:Y:S02]  /*5f90*/  ISETP.NE.U32.OR P6, PT, R4, 0x1, !P1 ;  /* 0x000000010400780c */ /* 0x000fe40004fc5470 */
[----:B------:R-:W-:Y:S02]  /*5fa0*/  PLOP3.LUT P2, PT, PT, PT, UP1, 0x80, 0x8 ;  /* 0x000000000008781c */ /* 0x000fe40003f4f018 */
[C---:B------:R-:W-:Y:S02]  /*5fb0*/  LEA.HI R39, R36.reuse, R36, RZ, 0x1 ;  /* 0x0000002424277211 */ /* 0x040fe400078f08ff */
[----:B------:R-:W-:Y:S02]  /*5fc0*/  SEL R4, RZ, 0xffffffff, P4 ;  /* 0xffffffffff047807 */ /* 0x000fe40002000000 */
[----:B------:R-:W-:Y:S01]  /*5fd0*/  P2R R96, PR, RZ, 0x40 ;  /* 0x00000040ff607803 */ /* 0x000fe20000000000 */
[C---:B-1----:R-:W-:Y:S01]  /*5fe0*/  IMAD.SHL.U32 R0, R39.reuse, 0x40, RZ ;  /* 0x0000004027007824 */ /* 0x042fe200078e00ff */
[----:B------:R-:W-:Y:S03]  /*5ff0*/  LOP3.LUT R39, R39, 0xffe, RZ, 0xc0, !PT ;  /* 0x00000ffe27277812 */ /* 0x000fe600078ec0ff */
[----:B------:R-:W-:Y:S02]  /*6000*/  @P6 SHF.L.U32 R7, R89, 0x1f, RZ ;  /* 0x0000001f59076819 */ /* 0x000fe400000006ff */
[----:B------:R-:W-:Y:S01]  /*6010*/  @P2 SEL R4, R5, R4, !P3 ;  /* 0x0000000405042207 */ /* 0x000fe20005800000 */
[----:B------:R-:W-:Y:S01]  /*6020*/  IMAD.IADD R39, R36, 0x1, -R39 ;  /* 0x0000000124277824 */ /* 0x000fe200078e0a27 */
[----:B------:R-:W1:Y:S01]  /*6030*/  @P6 SYNCS.PHASECHK.TRANS64.TRYWAIT P1, [R2+URZ+0x80], R7 ;  /* 0x00008007020065a7 */ /* 0x000e6200080211ff */
[----:B------:R-:W-:Y:S02]  /*6040*/  LOP3.LUT R0, R0, 0xffffff80, RZ, 0xc0, !PT ;  /* 0xffffff8000007812 */ /* 0x000fe400078ec0ff */
[----:B------:R-:W-:Y:S03]  /*6050*/  LOP3.LUT R4, R4, 0x1, RZ, 0xc0, !PT ;  /* 0x0000000104047812 */ /* 0x000fe600078ec0ff */
[----:B------:R-:W-:Y:S01]  /*6060*/  IMAD.IADD R0, R37, 0x1, R0 ;  /* 0x0000000125007824 */ /* 0x000fe200078e0200 */
[----:B------:R-:W-:Y:S03]  /*6070*/  ISETP.NE.U32.AND P5, PT, R4, 0x1, PT ;  /* 0x000000010400780c */ /* 0x000fe60003fa5070 */
[----:B------:R-:W-:Y:S01]  /*6080*/  IMAD R39, R39, 0x100000, R0 ;  /* 0x0010000027277824 */ /* 0x000fe200078e0200 */
[----:B------:R-:W-:Y:S01]  /*6090*/  P2R R103, PR, RZ, 0x20 ;  /* 0x00000020ff677803 */ /* 0x000fe20000000000 */
[----:B------:R2:W4:Y:S01]  /*60a0*/  SYNCS.PHASECHK.TRANS64.TRYWAIT P0, [R100+URZ+0xd0], R3 ;  /* 0x0000d003640075a7 */ /* 0x00052200080011ff */
[----:B-1----:R-:W-:Y:S01]  /*60b0*/  @P6 SEL R102, RZ, 0x1, !P1 ;  /* 0x00000001ff666807 */ /* 0x002fe20004800000 */
[----:B--2---:R-:W-:Y:S06]  /*60c0*/  @!P6 BRA `(.L_x_99) ;  /* 0x000000000080e947 */ /* 0x004fec0003800000 */
[----:B------:R-:W-:Y:S01]  /*60d0*/  @P5 IMAD R6, R90, 0x1000, R71 ;  /* 0x000010005a065824 */ /* 0x000fe200078e0247 */
[----:B------:R-:W1:Y:S01]  /*60e0*/  S2R R0, SR_CgaCtaId ;  /* 0x0000000000007919 */ /* 0x000e620000008800 */
[----:B------:R-:W-:Y:S01]  /*60f0*/  ISETP.NE.AND P1, PT, R102, RZ, PT ;  /* 0x000000ff6600720c */ /* 0x000fe20003f25270 */
[----:B------:R-:W-:Y:S01]  /*6100*/  BSSY B0, `(.L_x_100) ;  /* 0x000000b000007945 */ /* 0x000fe20003800000 */
[----:B------:R-:W-:Y:S01]  /*6110*/  @P5 VIADD R4, R6, UR44 ;  /* 0x0000002c06045c36 */ /* 0x000fe20008000000 */
[----:B------:R-:W-:Y:S02]  /*6120*/  CS2R R74, SRZ ;  /* 0x00000000004a7805 */ /* 0x000fe4000001ff00 */
[----:B------:R-:W-:Y:S02]  /*6130*/  CS2R R72, SRZ ;  /* 0x0000000000487805 */ /* 0x000fe4000001ff00 */
[----:B------:R-:W-:Y:S01]  /*6140*/  CS2R R78, SRZ ;  /* 0x00000000004e7805 */ /* 0x000fe2000001ff00 */
[----:B------:R-:W-:Y:S01]  /*6150*/  @P5 IMAD R4, R93, -0x10, R4 ;  /* 0xfffffff05d045824 */ /* 0x000fe200078e0204 */
[----:B------:R-:W-:Y:S04]  /*6160*/  CS2R R76, SRZ ;  /* 0x00000000004c7805 */ /* 0x000fe8000001ff00 */
[----:B------:R-:W-:Y:S05]  /*6170*/  @P1 BRA `(.L_x_101) ;  /* 0x00000000000c1947 */ /* 0x000fea0003800000 */
[----:B------:R-:W-:Y:S04]  /*6180*/  SHF.L.U32 R5, R89, 0x1f, RZ ;  /* 0x0000001f59057819 */ /* 0x000fe800000006ff */
[----:B------:R-:W2:Y:S02]  /*6190*/  SYNCS.PHASECHK.TRANS64.TRYWAIT P1, [R2+URZ+0x80], R5 ;  /* 0x00008005020075a7 */ /* 0x000ea400080211ff */
[----:B--2---:R-:W-:Y:S05]  /*61a0*/  @!P1 BRA `(.L_x_102) ;  /* 0x0000002400549947 */ /* 0x004fea0003800000 */
.L_x_101:
[----:B------:R-:W-:Y:S05]  /*61b0*/  BSYNC B0 ;  /* 0x0000000000007941 */ /* 0x000fea0003800000 */
.L_x_100:
[----:B------:R-:W-:Y:S01]  /*61c0*/  ISETP.NE.AND P1, PT, R103, RZ, PT ;  /* 0x000000ff6700720c */ /* 0x000fe20003f25270 */
[----:B--2---:R-:W-:Y:S02]  /*61d0*/  VIADD R5, R2, 0x90 ;  /* 0x0000009002057836 */ /* 0x004fe40000000000 */
[----:B------:R-:W-:Y:S03]  /*61e0*/  VIADD R90, R90, 0x1 ;  /* 0x000000015a5a7836 */ /* 0x000fe60000000000 */
[----:B-1----:R-:W-:Y:S07]  /*61f0*/  PRMT R0, R0, 0x654, R5 ;  /* 0x0000065400007816 */ /* 0x002fee0000000005 */
[----:B------:R1:W2:Y:S04]  /*6200*/  @P1 LDS.128 R72, [R6+UR44+0x200] ;  /* 0x0002002c06481984 */ /* 0x0002a80008000c00 */
[----:B------:R1:W1:Y:S01]  /*6210*/  @P1 LDS.128 R76, [R4+0x210] ;  /* 0x00021000044c1984 */ /* 0x0002620000000c00 */
[C---:B------:R-:W-:Y:S01]  /*6220*/  ISETP.NE.AND P1, PT, R90.reuse, 0x2, PT ;  /* 0x000000025a00780c */ /* 0x040fe20003f25270 */
[----:B------:R-:W-:Y:S01]  /*6230*/  @!PT LDS RZ, [RZ] ;  /* 0x00000000fffff984 */ /* 0x000fe20000000800 */
[----:B------:R-:W-:Y:S01]  /*6240*/  @!PT LDS RZ, [RZ] ;  /* 0x00000000fffff984 */ /* 0x000fe20000000800 */
[----:B------:R-:W-:Y:S01]  /*6250*/  @!PT LDS RZ, [RZ] ;  /* 0x00000000fffff984 */ /* 0x000fe20000000800 */
[----:B------:R-:W-:Y:S01]  /*6260*/  @!PT LDS RZ, [RZ] ;  /* 0x00000000fffff984 */ /* 0x000fe20000000800 */
[----:B------:R5:W-:Y:S06]  /*6270*/  MEMBAR.ALL.CTA ;  /* 0x0000000000007992 */ /* 0x000bec0000008000 */
[----:B-----5:R-:W5:Y:S01]  /*6280*/  FENCE.VIEW.ASYNC.S ;  /* 0x00000000000073c6 */ /* 0x020f620000000000 */
[----:B------:R-:W-:Y:S01]  /*6290*/  SEL R90, R90, RZ, P1 ;  /* 0x000000ff5a5a7207 */ /* 0x000fe20000800000 */
[----:B-----5:R5:W-:Y:S02]  /*62a0*/  SYNCS.ARRIVE.TRANS64.RED.A1T0 RZ, [R0+URZ], RZ ;  /* 0x000000ff00ff79a7 */ /* 0x020be400081004ff */
[----:B-----5:R-:W-:Y:S04]  /*62b0*/  SEL R0, RZ, 0x1, P1 ;  /* 0x00000001ff007807 */ /* 0x020fe80000800000 */
[----:B--2---:R-:W-:Y:S02]  /*62c0*/  LOP3.LUT R89, R89, R0, RZ, 0x3c, !PT ;  /* 0x0000000059597212 */ /* 0x004fe400078e3cff */
.L_x_99:
[----:B------:R-:W-:Y:S05]  /*62d0*/  BSYNC B1 ;  /* 0x0000000000017941 */ /* 0x000fea0003800000 */
.L_x_98:
[----:B------:R-:W-:Y:S04]  /*62e0*/  SHF.R.U32.HI R0, RZ, 0x15, R39 ;  /* 0x00000015ff007819 */ /* 0x000fe80000011627 */
[----:B------:R-:W-:Y:S01]  /*62f0*/  LOP3.LUT P1, RZ, R0, 0x3, R85, 0x48, !PT ;  /* 0x0000000300ff7812 */ /* 0x000fe20007824855 */
[----:B------:R-:W-:Y:S01]  /*6300*/  @!UPT UIADD3 URZ, UPT, UPT, URZ, URZ, URZ ;  /* 0x000000fffffff290 */ /* 0x000fe2000fffe0ff */
[----:B----4-:R-:W-:Y:S11]  /*6310*/  @P0 BRA `(.L_x_103) ;  /* 0x0000000000080947 */ /* 0x010ff60003800000 */
[----:B------:R-:W2:Y:S02]  /*6320*/  SYNCS.PHASECHK.TRANS64.TRYWAIT P0, [R100+URZ+0xd0], R3 ;  /* 0x0000d003640075a7 */ /* 0x000ea400080011ff */
[----:B--2---:R-:W-:Y:S05]  /*6330*/  @!P0 BRA `(.L_x_104) ;  /* 0x0000002400048947 */ /* 0x004fea0003800000 */
.L_x_103:
[----:B------:R-:W-:Y:S05]  /*6340*/  @!P1 BRA `(.L_x_105) ;  /* 0x0000000000409947 */ /* 0x000fea0003800000 */
[----:B------:R-:W4:Y:S01]  /*6350*/  LDCU.64 UR8, c[0x4][0x70] ;  /* 0x01000e00ff0877ac */ /* 0x000f220008000a00 */
[----:B--2---:R-:W-:Y:S01]  /*6360*/  MOV R3, 0x0 ;  /* 0x0000000000037802 */ /* 0x004fe20000000f00 */
[----:B------:R-:W-:Y:S02]  /*6370*/  HFMA2 R12, -RZ, RZ, 0, 5.9604644775390625e-08 ;  /* 0x00000001ff0c7431 */ /* 0x000fe400000001ff */
[----:B------:R-:W-:Y:S02]  /*6380*/  IMAD.MOV.U32 R8, RZ, RZ, 0x192 ;  /* 0x00000192ff087424 */ /* 0x000fe400078e00ff */
[----:B------:R-:W-:Y:S01]  /*6390*/  IMAD.MOV.U32 R13, RZ, RZ, RZ ;  /* 0x000000ffff0d7224 */ /* 0x000fe200078e00ff */
[----:B------:R-:W2:Y:S01]  /*63a0*/  LDCU.64 UR6, c[0x4][0x78] ;  /* 0x01000f00ff0677ac */ /* 0x000ea20008000a00 */
[----:B------:R-:W3:Y:S01]  /*63b0*/  LDC.64 R2, c[0x4][R3] ;  /* 0x0100000003027b82 */ /* 0x000ee20000000a00 */
[----:B------:R-:W5:Y:S01]  /*63c0*/  LDCU.64 UR4, c[0x4][0x10] ;  /* 0x01000200ff0477ac */ /* 0x000f620008000a00 */
[----:B----4-:R-:W-:Y:S01]  /*63d0*/  MOV R5, UR9 ;  /* 0x0000000900057c02 */ /* 0x010fe20008000f00 */
[----:B-1----:R-:W-:Y:S01]  /*63e0*/  IMAD.U32 R4, RZ, RZ, UR8 ;  /* 0x00000008ff047e24 */ /* 0x002fe2000f8e00ff */
[----:B--2---:R-:W-:Y:S01]  /*63f0*/  MOV R7, UR7 ;  /* 0x0000000700077c02 */ /* 0x004fe20008000f00 */
[----:B------:R-:W-:Y:S01]  /*6400*/  IMAD.U32 R6, RZ, RZ, UR6 ;  /* 0x00000006ff067e24 */ /* 0x000fe2000f8e00ff */
[----:B-----5:R-:W-:Y:S01]  /*6410*/  MOV R11, UR5 ;  /* 0x00000005000b7c02 */ /* 0x020fe20008000f00 */
[----:B------:R-:W-:Y:S02]  /*6420*/  IMAD.U32 R10, RZ, RZ, UR4 ;  /* 0x00000004ff0a7e24 */ /* 0x000fe4000f8e00ff */
[----:B------:R-:W-:Y:S07]  /*6430*/  LEPC R20, `(.L_x_105) ;  /* 0x000000001014794e */ /* 0x000fee0000000000 */
[----:B---3--:R-:W-:Y:S05]  /*6440*/  CALL.ABS.NOINC R2 ;  /* 0x0000000002007343 */ /* 0x008fea0003c00000 */
.L_x_105:
[-C--:B------:R-:W-:Y:S01]  /*6450*/  F2FP.F16.E4M3.UNPACK_B R42, R72.reuse ;  /* 0x00000048ff2a723e */ /* 0x080fe200020006ff */
[----:B------:R-:W-:Y:S05]  /*6460*/  WARPSYNC.ALL ;  /* 0x0000000000007948 */ /* 0x000fea0003800000 */
[----:B------:R-:W-:Y:S01]  /*6470*/  R2UR UR4, R39 ;  /* 0x00000000270472ca */ /* 0x000fe200000e0000 */
[--C-:B------:R-:W-:Y:S01]  /*6480*/  HADD2.F32 R40, -RZ, R42.reuse.H0_H0 ;  /* 0x2000002aff287230 */ /* 0x100fe20000004100 */
[----:B------:R-:W-:Y:S01]  /*6490*/  F2FP.F16.E4M3.UNPACK_B R43, R72.H1 ;  /* 0x00000048ff2b723e */ /* 0x000fe200030006ff */
[----:B------:R-:W-:Y:S01]  /*64a0*/  HADD2.F32 R42, -RZ, R42.H1_H1 ;  /* 0x3000002aff2a7230 */ /* 0x000fe20000004100 */
[-C--:B------:R-:W-:Y:S01]  /*64b0*/  F2FP.F16.E4M3.UNPACK_B R45, R73.reuse ;  /* 0x00000049ff2d723e */ /* 0x080fe200020006ff */
[----:B------:R-:W-:Y:S01]  /*64c0*/  BSSY.RECONVERGENT B0, `(.L_x_106) ;  /* 0x0000099000007945 */ /* 0x000fe20003800200 */
[----:B------:R-:W-:Y:S01]  /*64d0*/  F2FP.F16.E4M3.UNPACK_B R47, R73.H1 ;  /* 0x00000049ff2f723e */ /* 0x000fe200030006ff */
[--C-:B------:R-:W-:Y:S01]  /*64e0*/  HADD2.F32 R44, -RZ, R43.reuse.H0_H0 ;  /* 0x2000002bff2c7230 */ /* 0x100fe20000004100 */
[-C--:B------:R-:W-:Y:S01]  /*64f0*/  F2FP.F16.E4M3.UNPACK_B R49, R74.reuse ;  /* 0x0000004aff31723e */ /* 0x080fe200020006ff */
[----:B------:R-:W-:Y:S01]  /*6500*/  HADD2.F32 R46, -RZ, R43.H1_H1 ;  /* 0x3000002bff2e7230 */ /* 0x000fe20000004100 */
[----:B------:R-:W-:Y:S01]  /*6510*/  F2FP.F16.E4M3.UNPACK_B R51, R74.H1 ;  /* 0x0000004aff33723e */ /* 0x000fe200030006ff */
[--C-:B------:R-:W-:Y:S01]  /*6520*/  HADD2.F32 R43, -RZ, R45.reuse.H0_H0 ;  /* 0x2000002dff2b7230 */ /* 0x100fe20000004100 */
[-C--:B------:R-:W-:Y:S01]  /*6530*/  F2FP.F16.E4M3.UNPACK_B R53, R75.reuse ;  /* 0x0000004bff35723e */ /* 0x080fe200020006ff */
[----:B-1----:R-:W-:Y:S01]  /*6540*/  LDTM.16dp32bit_t0_t15.x32 R4, tmem[UR4] ;  /* 0x00000004000479ee */ /* 0x002fe20008a80000 */
[----:B------:R-:W3:Y:S01]  /*6550*/  LDTM.16dp32bit_t16_t31.x32 R4, tmem[UR4+0x20] ;  /* 0x00002004000479ee */ /* 0x000ee20008aa0000 */
[----:B------:R-:W-:Y:S01]  /*6560*/  ISETP.NE.AND P6, PT, R96, RZ, PT ;  /* 0x000000ff6000720c */ /* 0x000fe20003fc5270 */
[----:B------:R-:W-:Y:S01]  /*6570*/  HADD2.F32 R48, -RZ, R45.H1_H1 ;  /* 0x3000002dff307230 */ /* 0x000fe20000004100 */
[----:B------:R-:W-:Y:S01]  /*6580*/  IADD3 R109, PT, PT, R71, UR44, RZ ;  /* 0x0000002c476d7c10 */ /* 0x000fe2000fffe0ff */
[----:B------:R-:W-:Y:S01]  /*6590*/  HADD2.F32 R52, -RZ, R49.H1_H1 ;  /* 0x30000031ff347230 */ /* 0x000fe20000004100 */
[----:B------:R-:W-:Y:S01]  /*65a0*/  SHF.L.U32 R108, R88, 0x4, RZ ;  /* 0x00000004586c7819 */ /* 0x000fe200000006ff */
[----:B------:R-:W-:Y:S01]  /*65b0*/  HADD2.F32 R56, -RZ, R53.H1_H1 ;  /* 0x30000035ff387230 */ /* 0x000fe20000004100 */
[----:B------:R-:W-:Y:S01]  /*65c0*/  F2FP.F16.E4M3.UNPACK_B R55, R75.H1 ;  /* 0x0000004bff37723e */ /* 0x000fe200030006ff */
[--C-:B------:R-:W-:Y:S01]  /*65d0*/  HADD2.F32 R45, -RZ, R47.reuse.H0_H0 ;  /* 0x2000002fff2d7230 */ /* 0x100fe20000004100 */
[----:B------:R-:W-:Y:S01]  /*65e0*/  IADD3 R101, PT, PT, R109, R108, RZ ;  /* 0x0000006c6d657210 */ /* 0x000fe20007ffe0ff */
[----:B------:R-:W-:Y:S01]  /*65f0*/  HADD2.F32 R50, -RZ, R47.H1_H1 ;  /* 0x3000002fff327230 */ /* 0x000fe20000004100 */
[-C--:B------:R-:W-:Y:S01]  /*6600*/  F2FP.F16.E4M3.UNPACK_B R57, R76.reuse ;  /* 0x0000004cff39723e */ /* 0x080fe200020006ff */
[----:B------:R-:W-:Y:S01]  /*6610*/  HADD2.F32 R47, -RZ, R49.H0_H0 ;  /* 0x20000031ff2f7230 */ /* 0x000fe20000004100 */
[----:B------:R-:W-:Y:S01]  /*6620*/  F2FP.F16.E4M3.UNPACK_B R59, R76.H1 ;  /* 0x0000004cff3b723e */ /* 0x000fe200030006ff */
[----:B------:R-:W-:Y:S01]  /*6630*/  HADD2.F32 R49, -RZ, R51.H0_H0 ;  /* 0x20000033ff317230 */ /* 0x000fe20000004100 */
[-C--:B------:R-:W-:Y:S01]  /*6640*/  F2FP.F16.E4M3.UNPACK_B R61, R77.reuse ;  /* 0x0000004dff3d723e */ /* 0x080fe200020006ff */
[----:B------:R-:W-:Y:S01]  /*6650*/  HADD2.F32 R60, -RZ, R57.H1_H1 ;  /* 0x30000039ff3c7230 */ /* 0x000fe20000004100 */
[----:B------:R-:W-:Y:S01]  /*6660*/  F2FP.F16.E4M3.UNPACK_B R63, R77.H1 ;  /* 0x0000004dff3f723e */ /* 0x000fe200030006ff */
[----:B------:R-:W-:Y:S01]  /*6670*/  HADD2.F32 R54, -RZ, R51.H1_H1 ;  /* 0x30000033ff367230 */ /* 0x000fe20000004100 */
[-C--:B------:R-:W-:Y:S01]  /*6680*/  F2FP.F16.E4M3.UNPACK_B R65, R78.reuse ;  /* 0x0000004eff41723e */ /* 0x080fe200020006ff */
[----:B------:R-:W-:Y:S01]  /*6690*/  HADD2.F32 R51, -RZ, R53.H0_H0 ;  /* 0x20000035ff337230 */ /* 0x000fe20000004100 */
[----:B------:R-:W-:Y:S01]  /*66a0*/  F2FP.F16.E4M3.UNPACK_B R67, R78.H1 ;  /* 0x0000004eff43723e */ /* 0x000fe200030006ff */
[----:B------:R-:W-:Y:S01]  /*66b0*/  HADD2.F32 R64, -RZ, R61.H1_H1 ;  /* 0x3000003dff407230 */ /* 0x000fe20000004100 */
[----:B------:R-:W-:Y:S01]  /*66c0*/  ISETP.NE.AND P0, PT, R95, RZ, PT ;  /* 0x000000ff5f00720c */ /* 0x000fe20003f05270 */
[C---:B---3--:R-:W-:Y:S01]  /*66d0*/  FMUL R0, R38.reuse, R4 ;  /* 0x0000000426007220 */ /* 0x048fe20000400000 */
[C---:B------:R-:W-:Y:S01]  /*66e0*/  FMUL R2, R38.reuse, R5 ;  /* 0x0000000526027220 */ /* 0x040fe20000400000 */
[C---:B------:R-:W-:Y:S01]  /*66f0*/  FMUL R4, R38.reuse, R8 ;  /* 0x0000000826047220 */ /* 0x040fe20000400000 */
[C---:B------:R-:W-:Y:S01]  /*6700*/  FMUL R5, R38.reuse, R9 ;  /* 0x0000000926057220 */ /* 0x040fe20000400000 */
[C---:B------:R-:W-:Y:S01]  /*6710*/  FFMA R0, R41.reuse, R40, R0 ;  /* 0x0000002829007223 */ /* 0x040fe20000000000 */
[C---:B------:R-:W-:Y:S01]  /*6720*/  FFMA R2, R41.reuse, R42, R2 ;  /* 0x0000002a29027223 */ /* 0x040fe20000000002 */
[C---:B------:R-:W-:Y:S01]  /*6730*/  FMUL R8, R38.reuse, R12 ;  /* 0x0000000c26087220 */ /* 0x040fe20000400000 */
[C---:B------:R-:W-:Y:S01]  /*6740*/  FMUL R9, R38.reuse, R13 ;  /* 0x0000000d26097220 */ /* 0x040fe20000400000 */
[C---:B------:R-:W-:Y:S01]  /*6750*/  FMUL R12, R38.reuse, R16 ;  /* 0x00000010260c7220 */ /* 0x040fe20000400000 */
[C---:B------:R-:W-:Y:S01]  /*6760*/  FMUL R13, R38.reuse, R17 ;  /* 0x00000011260d7220 */ /* 0x040fe20000400000 */
[C---:B------:R-:W-:Y:S01]  /*6770*/  FMUL R16, R38.reuse, R20 ;  /* 0x0000001426107220 */ /* 0x040fe20000400000 */
[C---:B------:R-:W-:Y:S01]  /*6780*/  FMUL R17, R38.reuse, R21 ;  /* 0x0000001526117220 */ /* 0x040fe20000400000 */
[C---:B------:R-:W-:Y:S01]  /*6790*/  FMUL R20, R38.reuse, R24 ;  /* 0x0000001826147220 */ /* 0x040fe20000400000 */
[C---:B------:R-:W-:Y:S01]  /*67a0*/  FMUL R21, R38.reuse, R25 ;  /* 0x0000001926157220 */ /* 0x040fe20000400000 */
[----:B------:R-:W-:Y:S02]  /*67b0*/  HADD2.F32 R68, -RZ, R65.H1_H1 ;  /* 0x30000041ff447230 */ /* 0x000fe40000004100 */
[C---:B------:R-:W-:Y:S01]  /*67c0*/  FMUL R24, R38.reuse, R28 ;  /* 0x0000001c26187220 */ /* 0x040fe20000400000 */
[C---:B------:R-:W-:Y:S01]  /*67d0*/  FMUL R25, R38.reuse, R29 ;  /* 0x0000001d26197220 */ /* 0x040fe20000400000 */
[C---:B------:R-:W-:Y:S01]  /*67e0*/  FMUL R28, R38.reuse, R32 ;  /* 0x00000020261c7220 */ /* 0x040fe20000400000 */
[C---:B------:R-:W-:Y:S01]  /*67f0*/  FMUL R29, R38.reuse, R33 ;  /* 0x00000021261d7220 */ /* 0x040fe20000400000 */
[C---:B--2---:R-:W-:Y:S01]  /*6800*/  FMUL R3, R38.reuse, R6 ;  /* 0x0000000626037220 */ /* 0x044fe20000400000 */
[C---:B------:R-:W-:Y:S01]  /*6810*/  FMUL R7, R38.reuse, R7 ;  /* 0x0000000726077220 */ /* 0x040fe20000400000 */
[C---:B------:R-:W-:Y:S01]  /*6820*/  FMUL R6, R38.reuse, R10 ;  /* 0x0000000a26067220 */ /* 0x040fe20000400000 */
[C---:B------:R-:W-:Y:S01]  /*6830*/  FMUL R11, R38.reuse, R11 ;  /* 0x0000000b260b7220 */ /* 0x040fe20000400000 */
[C---:B------:R-:W-:Y:S01]  /*6840*/  FFMA R3, R41.reuse, R44, R3 ;  /* 0x0000002c29037223 */ /* 0x040fe20000000003 */
[C---:B------:R-:W-:Y:S01]  /*6850*/  FFMA R7, R41.reuse, R46, R7 ;  /* 0x0000002e29077223 */ /* 0x040fe20000000007 */
[C---:B------:R-:W-:Y:S01]  /*6860*/  FFMA R4, R41.reuse, R43, R4 ;  /* 0x0000002b29047223 */ /* 0x040fe20000000004 */
[----:B------:R-:W-:Y:S01]  /*6870*/  F2FP.F16.E4M3.UNPACK_B R40, R79 ;  /* 0x0000004fff28723e */ /* 0x000fe200020006ff */
[C---:B------:R-:W-:Y:S01]  /*6880*/  FFMA R5, R41.reuse, R48, R5 ;  /* 0x0000003029057223 */ /* 0x040fe20000000005 */
[C---:B------:R-:W-:Y:S01]  /*6890*/  FFMA R6, R41.reuse, R45, R6 ;  /* 0x0000002d29067223 */ /* 0x040fe20000000006 */
[----:B------:R-:W-:Y:S01]  /*68a0*/  F2FP.F16.E4M3.UNPACK_B R42, R79.H1 ;  /* 0x0000004fff2a723e */ /* 0x000fe200030006ff */
[C---:B------:R-:W-:Y:S01]  /*68b0*/  FFMA R11, R41.reuse, R50, R11 ;  /* 0x00000032290b7223 */ /* 0x040fe2000000000b */
[----:B------:R-:W-:Y:S01]  /*68c0*/  FFMA R8, R41, R47, R8 ;  /* 0x0000002f29087223 */ /* 0x000fe20000000008 */
[----:B------:R-:W-:Y:S01]  /*68d0*/  F2FP.SATFINITE.E4M3.F32.PACK_AB_MERGE_C R97, R7, R3, RZ ;  /* 0x000000030761723e */ /* 0x000fe200048070ff */
[C---:B------:R-:W-:Y:S01]  /*68e0*/  FFMA R9, R41.reuse, R52, R9 ;  /* 0x0000003429097223 */ /* 0x040fe20000000009 */
[----:B------:R-:W-:Y:S01]  /*68f0*/  FMUL R10, R38, R14 ;  /* 0x0000000e260a7220 */ /* 0x000fe20000400000 */
[----:B------:R-:W-:Y:S01]  /*6900*/  LEA R109, R90, UR44, 0x3 ;  /* 0x0000002c5a6d7c11 */ /* 0x000fe2000f8e18ff */
[----:B------:R-:W-:Y:S01]  /*6910*/  FMUL R15, R38, R15 ;  /* 0x0000000f260f7220 */ /* 0x000fe20000400000 */
[--C-:B------:R-:W-:Y:S01]  /*6920*/  HADD2.F32 R53, -RZ, R55.reuse.H0_H0 ;  /* 0x20000037ff357230 */ /* 0x100fe20000004100 */
[----:B------:R-:W-:Y:S01]  /*6930*/  F2FP.SATFINITE.E4M3.F32.PACK_AB_MERGE_C R96, R2, R0, R97 ;  /* 0x000000000260723e */ /* 0x000fe20004807061 */
[----:B------:R-:W-:Y:S01]  /*6940*/  FFMA R10, R41, R49, R10 ;  /* 0x00000031290a7223 */ /* 0x000fe2000000000a */
[----:B------:R-:W-:Y:S01]  /*6950*/  F2FP.SATFINITE.E4M3.F32.PACK_AB_MERGE_C R97, R11, R6, RZ ;  /* 0x000000060b61723e */ /* 0x000fe200048070ff */
[C---:B------:R-:W-:Y:S01]  /*6960*/  FFMA R15, R41.reuse, R54, R15 ;  /* 0x00000036290f7223 */ /* 0x040fe2000000000f */
[C---:B------:R-:W-:Y:S01]  /*6970*/  FFMA R12, R41.reuse, R51, R12 ;  /* 0x00000033290c7223 */ /* 0x040fe2000000000c */
[----:B------:R-:W-:Y:S01]  /*6980*/  FFMA R13, R41, R56, R13 ;  /* 0x00000038290d7223 */ /* 0x000fe2000000000d */
[----:B------:R-:W-:Y:S01]  /*6990*/  F2FP.SATFINITE.E4M3.F32.PACK_AB_MERGE_C R97, R5, R4, R97 ;  /* 0x000000040561723e */ /* 0x000fe20004807061 */
[----:B------:R-:W-:Y:S01]  /*69a0*/  HADD2.F32 R58, -RZ, R55.H1_H1 ;  /* 0x30000037ff3a7230 */ /* 0x000fe20000004100 */
[----:B------:R-:W-:Y:S01]  /*69b0*/  F2FP.SATFINITE.E4M3.F32.PACK_AB_MERGE_C R98, R15, R10, RZ ;  /* 0x0000000a0f62723e */ /* 0x000fe200048070ff */
[----:B------:R-:W-:Y:S02]  /*69c0*/  HADD2.F32 R55, -RZ, R57.H0_H0 ;  /* 0x20000039ff377230 */ /* 0x000fe40000004100 */
[C---:B------:R-:W-:Y:S01]  /*69d0*/  FMUL R14, R38.reuse, R18 ;  /* 0x00000012260e7220 */ /* 0x040fe20000400000 */
[C---:B------:R-:W-:Y:S01]  /*69e0*/  FMUL R19, R38.reuse, R19 ;  /* 0x0000001326137220 */ /* 0x040fe20000400000 */
[--C-:B------:R-:W-:Y:S02]  /*69f0*/  HADD2.F32 R57, -RZ, R59.reuse.H0_H0 ;  /* 0x2000003bff397230 */ /* 0x100fe40000004100 */
[C---:B------:R-:W-:Y:S01]  /*6a00*/  FMUL R18, R38.reuse, R22 ;  /* 0x0000001626127220 */ /* 0x040fe20000400000 */
[C---:B------:R-:W-:Y:S01]  /*6a10*/  FFMA R14, R41.reuse, R53, R14 ;  /* 0x00000035290e7223 */ /* 0x040fe2000000000e */
[----:B------:R-:W-:Y:S02]  /*6a20*/  HADD2.F32 R62, -RZ, R59.H1_H1 ;  /* 0x3000003bff3e7230 */ /* 0x000fe40000004100 */
[C---:B------:R-:W-:Y:S01]  /*6a30*/  FFMA R19, R41.reuse, R58, R19 ;  /* 0x0000003a29137223 */ /* 0x040fe20000000013 */
[----:B------:R-:W-:Y:S02]  /*6a40*/  HADD2.F32 R59, -RZ, R61.H0_H0 ;  /* 0x2000003dff3b7230 */ /* 0x000fe40000004100 */
[C---:B------:R-:W-:Y:S01]  /*6a50*/  FMUL R23, R38.reuse, R23 ;  /* 0x0000001726177220 */ /* 0x040fe20000400000 */
[C---:B------:R-:W-:Y:S01]  /*6a60*/  FFMA R16, R41.reuse, R55, R16 ;  /* 0x0000003729107223 */ /* 0x040fe20000000010 */
[C---:B------:R-:W-:Y:S01]  /*6a70*/  FFMA R17, R41.reuse, R60, R17 ;  /* 0x0000003c29117223 */ /* 0x040fe20000000011 */
[--C-:B------:R-:W-:Y:S02]  /*6a80*/  HADD2.F32 R61, -RZ, R63.reuse.H0_H0 ;  /* 0x2000003fff3d7230 */ /* 0x100fe40000004100 */
[C---:B------:R-:W-:Y:S01]  /*6a90*/  FFMA R18, R41.reuse, R57, R18 ;  /* 0x0000003929127223 */ /* 0x040fe20000000012 */
[----:B------:R-:W-:Y:S02]  /*6aa0*/  HADD2.F32 R66, -RZ, R63.H1_H1 ;  /* 0x3000003fff427230 */ /* 0x000fe40000004100 */
[C---:B------:R-:W-:Y:S01]  /*6ab0*/  FMUL R22, R38.reuse, R26 ;  /* 0x0000001a26167220 */ /* 0x040fe20000400000 */
[----:B------:R-:W-:Y:S02]  /*6ac0*/  HADD2.F32 R63, -RZ, R65.H0_H0 ;  /* 0x20000041ff3f7230 */ /* 0x000fe40000004100 */
[C---:B------:R-:W-:Y:S01]  /*6ad0*/  FFMA R23, R41.reuse, R62, R23 ;  /* 0x0000003e29177223 */ /* 0x040fe20000000017 */
[C---:B------:R-:W-:Y:S01]  /*6ae0*/  FMUL R27, R38.reuse, R27 ;  /* 0x0000001b261b7220 */ /* 0x040fe20000400000 */
[C---:B------:R-:W-:Y:S01]  /*6af0*/  FFMA R20, R41.reuse, R59, R20 ;  /* 0x0000003b29147223 */ /* 0x040fe20000000014 */
[C---:B------:R-:W-:Y:S01]  /*6b00*/  FFMA R21, R41.reuse, R64, R21 ;  /* 0x0000004029157223 */ /* 0x040fe20000000015 */
[--C-:B------:R-:W-:Y:S02]  /*6b10*/  HADD2.F32 R65, -RZ, R67.reuse.H0_H0 ;  /* 0x20000043ff417230 */ /* 0x100fe40000004100 */
[C---:B------:R-:W-:Y:S01]  /*6b20*/  FFMA R22, R41.reuse, R61, R22 ;  /* 0x0000003d29167223 */ /* 0x040fe20000000016 */
[----:B------:R-:W-:Y:S02]  /*6b30*/  HADD2.F32 R70, -RZ, R67.H1_H1 ;  /* 0x30000043ff467230 */ /* 0x000fe40000004100 */
[C---:B------:R-:W-:Y:S01]  /*6b40*/  FMUL R26, R38.reuse, R30 ;  /* 0x0000001e261a7220 */ /* 0x040fe20000400000 */
[--C-:B------:R-:W-:Y:S02]  /*6b50*/  HADD2.F32 R67, -RZ, R40.reuse.H0_H0 ;  /* 0x20000028ff437230 */ /* 0x100fe40000004100 */
[C---:B------:R-:W-:Y:S01]  /*6b60*/  FFMA R27, R41.reuse, R66, R27 ;  /* 0x00000042291b7223 */ /* 0x040fe2000000001b */
[C---:B------:R-:W-:Y:S01]  /*6b70*/  FMUL R31, R38.reuse, R31 ;  /* 0x0000001f261f7220 */ /* 0x040fe20000400000 */
[C---:B------:R-:W-:Y:S01]  /*6b80*/  FFMA R24, R41.reuse, R63, R24 ;  /* 0x0000003f29187223 */ /* 0x040fe20000000018 */
[----:B------:R-:W-:Y:S02]  /*6b90*/  HADD2.F32 R40, -RZ, R40.H1_H1 ;  /* 0x30000028ff287230 */ /* 0x000fe40000004100 */
[C---:B------:R-:W-:Y:S01]  /*6ba0*/  FFMA R25, R41.reuse, R68, R25 ;  /* 0x0000004429197223 */ /* 0x040fe20000000019 */
[--C-:B------:R-:W-:Y:S02]  /*6bb0*/  HADD2.F32 R69, -RZ, R42.reuse.H0_H0 ;  /* 0x2000002aff457230 */ /* 0x100fe40000004100 */
[C---:B------:R-:W-:Y:S01]  /*6bc0*/  FFMA R26, R41.reuse, R65, R26 ;  /* 0x00000041291a7223 */ /* 0x040fe2000000001a */
[----:B------:R-:W-:Y:S02]  /*6bd0*/  HADD2.F32 R42, -RZ, R42.H1_H1 ;  /* 0x3000002aff2a7230 */ /* 0x000fe40000004100 */
[C---:B------:R-:W-:Y:S01]  /*6be0*/  FMUL R30, R38.reuse, R34 ;  /* 0x00000022261e7220 */ /* 0x040fe20000400000 */
[----:B------:R-:W-:Y:S01]  /*6bf0*/  FFMA R31, R41, R70, R31 ;  /* 0x00000046291f7223 */ /* 0x000fe2000000001f */
[----:B------:R-:W-:Y:S01]  /*6c00*/  FMUL R35, R38, R35 ;  /* 0x0000002326237220 */ /* 0x000fe20000400000 */
[----:B------:R-:W-:Y:S01]  /*6c10*/  F2FP.SATFINITE.E4M3.F32.PACK_AB_MERGE_C R99, R19, R14, RZ ;  /* 0x0000000e1363723e */ /* 0x000fe200048070ff */
[C---:B------:R-:W-:Y:S01]  /*6c20*/  FFMA R28, R41.reuse, R67, R28 ;  /* 0x00000043291c7223 */ /* 0x040fe2000000001c */
[C---:B------:R-:W-:Y:S01]  /*6c30*/  FFMA R29, R41.reuse, R40, R29 ;  /* 0x00000028291d7223 */ /* 0x040fe2000000001d */
[C---:B------:R-:W-:Y:S01]  /*6c40*/  FFMA R30, R41.reuse, R69, R30 ;  /* 0x00000045291e7223 */ /* 0x040fe2000000001e */
[----:B------:R-:W-:Y:S01]  /*6c50*/  FFMA R35, R41, R42, R35 ;  /* 0x0000002a29237223 */ /* 0x000fe20000000023 */
[----:B------:R-:W-:Y:S02]  /*6c60*/  F2FP.SATFINITE.E4M3.F32.PACK_AB_MERGE_C R98, R9, R8, R98 ;  /* 0x000000080962723e */ /* 0x000fe40004807062 */
[----:B------:R-:W-:Y:S02]  /*6c70*/  F2FP.SATFINITE.E4M3.F32.PACK_AB_MERGE_C R99, R13, R12, R99 ;  /* 0x0000000c0d63723e */ /* 0x000fe40004807063 */
[----:B------:R-:W-:Y:S02]  /*6c80*/  F2FP.SATFINITE.E4M3.F32.PACK_AB_MERGE_C R104, R23, R18, RZ ;  /* 0x000000121768723e */ /* 0x000fe400048070ff */
[----:B------:R-:W-:Y:S01]  /*6c90*/  F2FP.SATFINITE.E4M3.F32.PACK_AB_MERGE_C R105, R27, R22, RZ ;  /* 0x000000161b69723e */ /* 0x000fe200048070ff */
[----:B------:R1:W-:Y:S01]  /*6ca0*/  STS.128 [R71+UR44+0x2200], R96 ;  /* 0x0022006047007988 */ /* 0x0003e20008000c2c */
[----:B------:R-:W-:Y:S02]  /*6cb0*/  F2FP.SATFINITE.E4M3.F32.PACK_AB_MERGE_C R110, R31, R26, RZ ;  /* 0x0000001a1f6e723e */ /* 0x000fe400048070ff */
[----:B------:R-:W-:Y:S02]  /*6cc0*/  F2FP.SATFINITE.E4M3.F32.PACK_AB_MERGE_C R111, R35, R30, RZ ;  /* 0x0000001e236f723e */ /* 0x000fe400048070ff */
[----:B------:R-:W-:Y:S02]  /*6cd0*/  F2FP.SATFINITE.E4M3.F32.PACK_AB_MERGE_C R104, R17, R16, R104 ;  /* 0x000000101168723e */ /* 0x000fe40004807068 */
[----:B------:R-:W-:Y:S02]  /*6ce0*/  F2FP.SATFINITE.E4M3.F32.PACK_AB_MERGE_C R105, R21, R20, R105 ;  /* 0x000000141569723e */ /* 0x000fe40004807069 */
[----:B------:R-:W-:Y:S02]  /*6cf0*/  F2FP.SATFINITE.E4M3.F32.PACK_AB_MERGE_C R106, R25, R24, R110 ;  /* 0x00000018196a723e */ /* 0x000fe4000480706e */
[----:B------:R-:W-:Y:S02]  /*6d00*/  F2FP.SATFINITE.E4M3.F32.PACK_AB_MERGE_C R107, R29, R28, R111 ;  /* 0x0000001c1d6b723e */ /* 0x000fe4000480706f */
[----:B------:R-:W-:Y:S03]  /*6d10*/  @P6 SHF.L.U32 R110, R89, 0x1f, RZ ;  /* 0x0000001f596e6819 */ /* 0x000fe600000006ff */
[----:B------:R1:W-:Y:S01]  /*6d20*/  STS.128 [R101+0x2210], R104 ;  /* 0x0022106865007388 */ /* 0x0003e20000000c00 */
[----:B------:R-:W-:Y:S01]  /*6d30*/  @!PT LDS RZ, [RZ] ;  /* 0x00000000fffff984 */ /* 0x000fe20000000800 */
[----:B------:R-:W-:Y:S01]  /*6d40*/  @!PT LDS RZ, [RZ] ;  /* 0x00000000fffff984 */ /* 0x000fe20000000800 */
[----:B------:R-:W-:Y:S01]  /*6d50*/  @!PT LDS RZ, [RZ] ;  /* 0x00000000fffff984 */ /* 0x000fe20000000800 */
[----:B------:R-:W-:Y:S01]  /*6d60*/  @!PT LDS RZ, [RZ] ;  /* 0x00000000fffff984 */ /* 0x000fe20000000800 */
[----:B------:R2:W-:Y:S07]  /*6d70*/  MEMBAR.ALL.CTA ;  /* 0x0000000000007992 */ /* 0x0005ee0000008000 */
[----:B--2---:R-:W2:Y:S02]  /*6d80*/  FENCE.VIEW.ASYNC.S ;  /* 0x00000000000073c6 */ /* 0x004ea40000000000 */
[----:B--2---:R-:W-:Y:S06]  /*6d90*/  BAR.SYNC.DEFER_BLOCKING 0x1, 0x80 ;  /* 0x0042000000007b1d */ /* 0x004fec0000010000 */
[----:B------:R-:W-:Y:S05]  /*6da0*/  @P0 BRA `(.L_x_107) ;  /* 0x0000000000280947 */ /* 0x000fea0003800000 */
[----:B------:R-:W2:Y:S01]  /*6db0*/  LDCU.64 UR6, c[0x0][0x348] ;  /* 0x00006900ff0677ac */ /* 0x000ea20008000a00 */
[----:B------:R-:W-:Y:S01]  /*6dc0*/  UIADD3 UR4, UPT, UPT, UR44, 0x2200, URZ ;  /* 0x000022002c047890 */ /* 0x000fe2000fffe0ff */
[----:B------:R-:W-:Y:S05]  /*6dd0*/  UMOV UR51, UR36 ;  /* 0x0000002400337c82 */ /* 0x000fea0008000000 */
[----:B------:R-:W-:Y:S04]  /*6de0*/  MOV R94, UR4 ;  /* 0x00000004005e7c02 */ /* 0x000fe80008000f00 */
[----:B------:R-:W-:Y:S01]  /*6df0*/  R2UR UR48, R94 ;  /* 0x000000005e3072ca */ /* 0x000fe200000e0000 */
[----:B--2---:R-:W-:Y:S04]  /*6e00*/  UIADD3 UR4, UP0, UPT, UR6, 0x680, URZ ;  /* 0x0000068006047890 */ /* 0x004fe8000ff1e0ff */
[----:B------:R-:W-:Y:S09]  /*6e10*/  UIADD3.X UR5, UPT, UPT, URZ, UR7, URZ, UP0, !UPT ;  /* 0x00000007ff057290 */ /* 0x000ff200087fe4ff */
[----:B------:R2:W-:Y:S01]  /*6e20*/  UTMASTG.3D [UR48], [UR4] ;  /* 0x00000030040073b5 */ /* 0x0005e20008010000 */
[----:B------:R0:W-:Y:S01]  /*6e30*/  UTMACMDFLUSH ;  /* 0x00000000000079b7 */ /* 0x0001e20000000000 */
[----:B--2---:R-:W-:Y:S04]  /*6e40*/  DEPBAR.LE SB0, 0x1 ;  /* 0x000080400000791a */ /* 0x004fe80000000000 */
.L_x_107:
[----:B------:R-:W-:Y:S05]  /*6e50*/  BSYNC.RECONVERGENT B0 ;  /* 0x0000000000007941 */ /* 0x000fea0003800200 */
.L_x_106:
[----:B------:R-:W-:Y:S06]  /*6e60*/  BAR.SYNC.DEFER_BLOCKING 0x1, 0x80 ;  /* 0x0042000000007b1d */ /* 0x000fec0000010000 */
[----:B------:R-:W2:Y:S01]  /*6e70*/  @P6 SYNCS.PHASECHK.TRANS64.TRYWAIT P0, [R109+URZ+0x80], R110 ;  /* 0x0000806e6d0065a7 */ /* 0x000ea200080011ff */
[----:B------:R-:W-:Y:S01]  /*6e80*/  BSSY B1, `(.L_x_108) ;  /* 0x0000020000017945 */ /* 0x000fe20003800000 */
[----:B--2---:R-:W-:Y:S03]  /*6e90*/  @P6 SEL R102, RZ, 0x1, !P0 ;  /* 0x00000001ff666807 */ /* 0x004fe60004000000 */
[----:B------:R-:W-:Y:S05]  /*6ea0*/  @!P6 BRA `(.L_x_109) ;  /* 0x000000000074e947 */ /* 0x000fea0003800000 */
[----:B------:R-:W-:Y:S01]  /*6eb0*/  ISETP.NE.AND P1, PT, R103, RZ, PT ;  /* 0x000000ff6700720c */ /* 0x000fe20003f25270 */
[----:B------:R-:W2:Y:S01]  /*6ec0*/  S2R R0, SR_CgaCtaId ;  /* 0x0000000000007919 */ /* 0x000ea20000008800 */
[----:B------:R-:W-:Y:S01]  /*6ed0*/  ISETP.NE.AND P0, PT, R102, RZ, PT ;  /* 0x000000ff6600720c */ /* 0x000fe20003f05270 */
[----:B------:R-:W-:Y:S10]  /*6ee0*/  BSSY B0, `(.L_x_110) ;  /* 0x0000008000007945 */ /* 0x000ff40003800000 */
[----:B------:R-:W-:Y:S05]  /*6ef0*/  @P1 IMAD R2, R90, 0x1000, R71 ;  /* 0x000010005a021824 */ /* 0x000fea00078e0247 */
[----:B------:R-:W-:Y:S05]  /*6f00*/  @P1 IADD3 R3, PT, PT, R2, UR44, RZ ;  /* 0x0000002c02031c10 */ /* 0x000fea000fffe0ff */
[----:B------:R-:W-:Y:S01]  /*6f10*/  @P1 IMAD.IADD R3, R3, 0x1, R108 ;  /* 0x0000000103031824 */ /* 0x000fe200078e026c */
[----:B------:R-:W-:Y:S06]  /*6f20*/  @P0 BRA `(.L_x_111) ;  /* 0x00000000000c0947 */ /* 0x000fec0003800000 */
[----:B------:R-:W-:Y:S04]  /*6f30*/  SHF.L.U32 R4, R89, 0x1f, RZ ;  /* 0x0000001f59047819 */ /* 0x000fe800000006ff */
[----:B------:R-:W3:Y:S02]  /*6f40*/  SYNCS.PHASECHK.TRANS64.TRYWAIT P0, [R109+URZ+0x80], R4 ;  /* 0x000080046d0075a7 */ /* 0x000ee400080011ff */
[----:B---3--:R-:W-:Y:S05]  /*6f50*/  @!P0 BRA `(.L_x_112) ;  /* 0x0000001800108947 */ /* 0x008fea0003800000 */
.L_x_111:
[----:B------:R-:W-:Y:S05]  /*6f60*/  BSYNC B0 ;  /* 0x0000000000007941 */ /* 0x000fea0003800000 */
.L_x_110:
[----:B------:R-:W-:Y:S01]  /*6f70*/  ISETP.NE.AND P0, PT, R103, RZ, PT ;  /* 0x000000ff6700720c */ /* 0x000fe20003f05270 */
[----:B---3--:R-:W-:Y:S02]  /*6f80*/  VIADD R109, R109, 0x90 ;  /* 0x000000906d6d7836 */ /* 0x008fe40000000000 */
[----:B------:R-:W-:Y:S03]  /*6f90*/  VIADD R90, R90, 0x1 ;  /* 0x000000015a5a7836 */ /* 0x000fe60000000000 */
[----:B--2---:R-:W-:Y:S07]  /*6fa0*/  PRMT R0, R0, 0x654, R109 ;  /* 0x0000065400007816 */ /* 0x004fee000000006d */
[----:B------:R2:W3:Y:S04]  /*6fb0*/  @P0 LDS.128 R72, [R2+UR44+0x200] ;  /* 0x0002002c02480984 */ /* 0x0004e80008000c00 */
[----:B------:R2:W4:Y:S01]  /*6fc0*/  @P0 LDS.128 R76, [R3+0x210] ;  /* 0x00021000034c0984 */ /* 0x0005220000000c00 */
        /* <DEDUP_REMOVED lines=10> */
[----:B--23--:R-:W-:Y:S02]  /*7070*/  LOP3.LUT R89, R89, R0, RZ, 0x3c, !PT ;  /* 0x0000000059597212 */ /* 0x00cfe400078e3cff */
.L_x_109:
[----:B------:R-:W-:Y:S05]  /*7080*/  BSYNC B1 ;  /* 0x0000000000017941 */ /* 0x000fea0003800000 */
.L_x_108:
[----:B------:R-:W-:Y:S05]  /*7090*/  VIADD R0, R39, 0x40 ;  /* 0x0000004027007836 */ /* 0x000fea0000000000 */
[----:B------:R-:W-:Y:S04]  /*70a0*/  SHF.R.U32.HI R0, RZ, 0x15, R0 ;  /* 0x00000015ff007819 */ /* 0x000fe80000011600 */
[----:B------:R-:W-:Y:S11]  /*70b0*/  LOP3.LUT P0, RZ, R0, 0x3, R85, 0x48, !PT ;  /* 0x0000000300ff7812 */ /* 0x000ff60007804855 */
[----:B------:R-:W-:Y:S02]  /*70c0*/  @!UPT UIADD3 URZ, UPT, UPT, URZ, URZ, URZ ;  /* 0x000000fffffff290 */ /* 0x000fe4000fffe0ff */
[----:B------:R-:W-:Y:S05]  /*70d0*/  @!P0 BRA `(.L_x_113) ;  /* 0x0000000000408947 */ /* 0x000fea0003800000 */
[----:B------:R-:W2:Y:S01]  /*70e0*/  LDCU.64 UR8, c[0x4][0x70] ;  /* 0x01000e00ff0877ac */ /* 0x000ea20008000a00 */
[----:B------:R-:W-:Y:S01]  /*70f0*/  MOV R3, 0x0 ;  /* 0x0000000000037802 */ /* 0x000fe20000000f00 */
[----:B------:R-:W-:Y:S02]  /*7100*/  HFMA2 R12, -RZ, RZ, 0, 5.9604644775390625e-08 ;  /* 0x00000001ff0c7431 */ /* 0x000fe400000001ff */
[----:B------:R-:W-:Y:S02]  /*7110*/  IMAD.MOV.U32 R8, RZ, RZ, 0x192 ;  /* 0x00000192ff087424 */ /* 0x000fe400078e00ff */
[----:B------:R-:W-:Y:S01]  /*7120*/  IMAD.MOV.U32 R13, RZ, RZ, RZ ;  /* 0x000000ffff0d7224 */ /* 0x000fe200078e00ff */
[----:B------:R-:W3:Y:S01]  /*7130*/  LDCU.64 UR6, c[0x4][0x78] ;  /* 0x01000f00ff0677ac */ /* 0x000ee20008000a00 */
[----:B------:R-:W1:Y:S01]  /*7140*/  LDC.64 R2, c[0x4][R3] ;  /* 0x0100000003027b82 */ /* 0x000e620000000a00 */
[----:B------:R-:W5:Y:S01]  /*7150*/  LDCU.64 UR4, c[0x4][0x10] ;  /* 0x01000200ff0477ac */ /* 0x000f620008000a00 */
[----:B--2---:R-:W-:Y:S01]  /*7160*/  MOV R5, UR9 ;  /* 0x0000000900057c02 */ /* 0x004fe20008000f00 */
[----:B------:R-:W-:Y:S01]  /*7170*/  IMAD.U32 R4, RZ, RZ, UR8 ;  /* 0x00000008ff047e24 */ /* 0x000fe2000f8e00ff */
[----:B---3--:R-:W-:Y:S01]  /*7180*/  MOV R7, UR7 ;  /* 0x0000000700077c02 */ /* 0x008fe20008000f00 */
[----:B------:R-:W-:Y:S01]  /*7190*/  IMAD.U32 R6, RZ, RZ, UR6 ;  /* 0x00000006ff067e24 */ /* 0x000fe2000f8e00ff */
[----:B-----5:R-:W-:Y:S01]  /*71a0*/  MOV R11, UR5 ;  /* 0x00000005000b7c02 */ /* 0x020fe20008000f00 */
[----:B------:R-:W-:Y:S02]  /*71b0*/  IMAD.U32 R10, RZ, RZ, UR4 ;  /* 0x00000004ff0a7e24 */ /* 0x000fe4000f8e00ff */
[----:B------:R-:W-:Y:S07]  /*71c0*/  LEPC R20, `(.L_x_113) ;  /* 0x000000001014794e */ /* 0x000fee0000000000 */
[----:B-1--4-:R-:W-:Y:S05]  /*71d0*/  CALL.ABS.NOINC R2 ;  /* 0x0000000002007343 */ /* 0x012fea0003c00000 */
.L_x_113:
[----:B------:R-:W-:Y:S01]  /*71e0*/  ISETP.NE.AND P0, PT, R95, RZ, PT ;  /* 0x000000ff5f00720c */ /* 0x000fe20003f05270 */
[----:B------:R-:W-:Y:S05]  /*71f0*/  WARPSYNC.ALL ;  /* 0x0000000000007948 */ /* 0x000fea0003800000 */
[----:B------:R-:W-:Y:S01]  /*7200*/  R2UR UR4, R39 ;  /* 0x00000000270472ca */ /* 0x000fe200000e0000 */
[----:B------:R-:W2:Y:S01]  /*7210*/  S2UR UR6, SR_CgaCtaId ;  /* 0x00000000000679c3 */ /* 0x000ea20000008800 */
[-C--:B------:R-:W-:Y:S01]  /*7220*/  F2FP.F16.E4M3.UNPACK_B R42, R72.reuse ;  /* 0x00000048ff2a723e */ /* 0x080fe200020006ff */
[----:B------:R-:W-:Y:S01]  /*7230*/  BSSY.RECONVERGENT B0, `(.L_x_114) ;  /* 0x000009c000007945 */ /* 0x000fe20003800200 */
[----:B------:R-:W-:Y:S02]  /*7240*/  F2FP.F16.E4M3.UNPACK_B R72, R72.H1 ;  /* 0x00000048ff48723e */ /* 0x000fe400030006ff */
[-C--:B------:R-:W-:Y:S01]  /*7250*/  F2FP.F16.E4M3.UNPACK_B R46, R73.reuse ;  /* 0x00000049ff2e723e */ /* 0x080fe200020006ff */
[--C-:B------:R-:W-:Y:S01]  /*7260*/  HADD2.F32 R40, -RZ, R42.reuse.H0_H0 ;  /* 0x2000002aff287230 */ /* 0x100fe20000004100 */
[----:B------:R-:W-:Y:S01]  /*7270*/  F2FP.F16.E4M3.UNPACK_B R73, R73.H1 ;  /* 0x00000049ff49723e */ /* 0x000fe200030006ff */
[----:B------:R-:W-:Y:S01]  /*7280*/  HADD2.F32 R42, -RZ, R42.H1_H1 ;  /* 0x3000002aff2a7230 */ /* 0x000fe20000004100 */
[-C--:B------:R-:W-:Y:S01]  /*7290*/  F2FP.F16.E4M3.UNPACK_B R50, R74.reuse ;  /* 0x0000004aff32723e */ /* 0x080fe200020006ff */
[----:B------:R-:W-:Y:S01]  /*72a0*/  HADD2.F32 R43, -RZ, R72.H0_H0 ;  /* 0x20000048ff2b7230 */ /* 0x000fe20000004100 */
[----:B------:R-:W-:Y:S01]  /*72b0*/  F2FP.F16.E4M3.UNPACK_B R74, R74.H1 ;  /* 0x0000004aff4a723e */ /* 0x000fe200030006ff */
[----:B------:R-:W-:Y:S01]  /*72c0*/  LDTM.16dp32bit_t0_t15.x32 R4, tmem[UR4+0x40] ;  /* 0x00004004000479ee */ /* 0x000fe20008a80000 */
[----:B------:R-:W3:Y:S01]  /*72d0*/  LDTM.16dp32bit_t16_t31.x32 R4, tmem[UR4+0x60] ;  /* 0x00006004000479ee */ /* 0x000ee20008aa0000 */
[----:B------:R-:W-:Y:S01]  /*72e0*/  NOP ;  /* 0x0000000000007918 */ /* 0x000fe20000000000 */
[--C-:B------:R-:W-:Y:S01]  /*72f0*/  HADD2.F32 R45, -RZ, R46.reuse.H0_H0 ;  /* 0x2000002eff2d7230 */ /* 0x100fe20000004100 */
[----:B------:R-:W-:Y:S01]  /*7300*/  R2UR UR5, R100 ;  /* 0x00000000640572ca */ /* 0x000fe200000e0000 */
[----:B------:R-:W-:Y:S01]  /*7310*/  HADD2.F32 R46, -RZ, R46.H1_H1 ;  /* 0x3000002eff2e7230 */ /* 0x000fe20000004100 */
[----:B------:R-:W-:Y:S01]  /*7320*/  F2FP.F16.E4M3.UNPACK_B R54, R75 ;  /* 0x0000004bff36723e */ /* 0x000fe200020006ff */
[--C-:B------:R-:W-:Y:S01]  /*7330*/  HADD2.F32 R49, -RZ, R50.reuse.H0_H0 ;  /* 0x20000032ff317230 */ /* 0x100fe20000004100 */
[----:B----4-:R-:W-:Y:S01]  /*7340*/  F2FP.F16.E4M3.UNPACK_B R58, R76 ;  /* 0x0000004cff3a723e */ /* 0x010fe200020006ff */
[----:B------:R-:W-:Y:S01]  /*7350*/  HADD2.F32 R50, -RZ, R50.H1_H1 ;  /* 0x30000032ff327230 */ /* 0x000fe20000004100 */
[----:B------:R-:W-:Y:S01]  /*7360*/  F2FP.F16.E4M3.UNPACK_B R62, R77 ;  /* 0x0000004dff3e723e */ /* 0x000fe200020006ff */
[--C-:B------:R-:W-:Y:S01]  /*7370*/  HADD2.F32 R53, -RZ, R54.reuse.H0_H0 ;  /* 0x20000036ff357230 */ /* 0x100fe20000004100 */
[----:B------:R-:W-:Y:S01]  /*7380*/  F2FP.F16.E4M3.UNPACK_B R66, R78 ;  /* 0x0000004eff42723e */ /* 0x000fe200020006ff */
[----:B------:R-:W-:Y:S01]  /*7390*/  HADD2.F32 R54, -RZ, R54.H1_H1 ;  /* 0x30000036ff367230 */ /* 0x000fe20000004100 */
[----:B------:R-:W-:Y:S01]  /*73a0*/  F2FP.F16.E4M3.UNPACK_B R69, R79 ;  /* 0x0000004fff45723e */ /* 0x000fe200020006ff */
[--C-:B------:R-:W-:Y:S01]  /*73b0*/  HADD2.F32 R57, -RZ, R58.reuse.H0_H0 ;  /* 0x2000003aff397230 */ /* 0x100fe20000004100 */
[----:B------:R-:W-:Y:S01]  /*73c0*/  F2FP.F16.E4M3.UNPACK_B R75, R75.H1 ;  /* 0x0000004bff4b723e */ /* 0x000fe200030006ff */
[----:B------:R-:W-:Y:S01]  /*73d0*/  UIADD3 UR4, UPT, UPT, UR5, 0xf0, URZ ;  /* 0x000000f005047890 */ /* 0x000fe2000fffe0ff */
[----:B------:R-:W-:Y:S01]  /*73e0*/  HADD2.F32 R59, -RZ, R58.H1_H1 ;  /* 0x3000003aff3b7230 */ /* 0x000fe20000004100 */
[----:B------:R-:W-:Y:S01]  /*73f0*/  F2FP.F16.E4M3.UNPACK_B R76, R76.H1 ;  /* 0x0000004cff4c723e */ /* 0x000fe200030006ff */
[--C-:B------:R-:W-:Y:S01]  /*7400*/  HADD2.F32 R61, -RZ, R62.reuse.H0_H0 ;  /* 0x2000003eff3d7230 */ /* 0x100fe20000004100 */
[----:B------:R-:W-:Y:S01]  /*7410*/  F2FP.F16.E4M3.UNPACK_B R77, R77.H1 ;  /* 0x0000004dff4d723e */ /* 0x000fe200030006ff */
[----:B------:R-:W-:Y:S01]  /*7420*/  HADD2.F32 R62, -RZ, R62.H1_H1 ;  /* 0x3000003eff3e7230 */ /* 0x000fe20000004100 */
[----:B------:R-:W-:Y:S01]  /*7430*/  F2FP.F16.E4M3.UNPACK_B R78, R78.H1 ;  /* 0x0000004eff4e723e */ /* 0x000fe200030006ff */
[--C-:B------:R-:W-:Y:S01]  /*7440*/  HADD2.F32 R65, -RZ, R66.reuse.H0_H0 ;  /* 0x20000042ff417230 */ /* 0x100fe20000004100 */
[----:B--2---:R-:W-:Y:S01]  /*7450*/  UPRMT UR4, UR6, 0x654, UR4 ;  /* 0x0000065406047896 */ /* 0x004fe20008000004 */
        /* <DEDUP_REMOVED lines=8> */
[----:B------:R-:W-:Y:S01]  /*74e0*/  SYNCS.ARRIVE.TRANS64.RED.A1T0 RZ, [UR4], RZ ;  /* 0x000000ffffff79a7 */ /* 0x000fe20008100404 */
        /* <DEDUP_REMOVED lines=15> */
[--C-:B------:R-:W-:Y:S02]  /*75e0*/  HADD2.F32 R47, -RZ, R73.reuse.H0_H0 ;  /* 0x20000049ff2f7230 */ /* 0x100fe40000004100 */
[C---:B------:R-:W-:Y:S01]  /*75f0*/  FMUL R10, R38.reuse, R10 ;  /* 0x0000000a260a7220 */ /* 0x040fe20000400000 */
[C---:B------:R-:W-:Y:S01]  /*7600*/  FFMA R6, R41.reuse, R43, R6 ;  /* 0x0000002b29067223 */ /* 0x040fe20000000006 */
[----:B------:R-:W-:Y:S02]  /*7610*/  HADD2.F32 R48, -RZ, R73.H1_H1 ;  /* 0x30000049ff307230 */ /* 0x000fe40000004100 */
[C---:B------:R-:W-:Y:S01]  /*7620*/  FFMA R7, R41.reuse, R44, R7 ;  /* 0x0000002c29077223 */ /* 0x040fe20000000007 */
[C---:B------:R-:W-:Y:S01]  /*7630*/  FFMA R8, R41.reuse, R45, R8 ;  /* 0x0000002d29087223 */ /* 0x040fe20000000008 */
[C---:B------:R-:W-:Y:S01]  /*7640*/  FFMA R9, R41.reuse, R46, R9 ;  /* 0x0000002e29097223 */ /* 0x040fe20000000009 */
[----:B------:R-:W-:Y:S01]  /*7650*/  FFMA R10, R41, R47, R10 ;  /* 0x0000002f290a7223 */ /* 0x000fe2000000000a */
[----:B------:R-:W-:Y:S01]  /*7660*/  HADD2.F32 R43, -RZ, R69.H0_H0 ;  /* 0x20000045ff2b7230 */ /* 0x000fe20000004100 */
[----:B-1----:R-:W-:Y:S01]  /*7670*/  F2FP.SATFINITE.E4M3.F32.PACK_AB_MERGE_C R96, R7, R6, RZ ;  /* 0x000000060760723e */ /* 0x002fe200048070ff */
[C---:B------:R-:W-:Y:S01]  /*7680*/  FMUL R11, R38.reuse, R11 ;  /* 0x0000000b260b7220 */ /* 0x040fe20000400000 */
[--C-:B------:R-:W-:Y:S02]  /*7690*/  HADD2.F32 R51, -RZ, R74.reuse.H0_H0 ;  /* 0x2000004aff337230 */ /* 0x100fe40000004100 */
[C---:B------:R-:W-:Y:S01]  /*76a0*/  FMUL R14, R38.reuse, R14 ;  /* 0x0000000e260e7220 */ /* 0x040fe20000400000 */
[----:B------:R-:W-:Y:S01]  /*76b0*/  HADD2.F32 R52, -RZ, R74.H1_H1 ;  /* 0x3000004aff347230 */ /* 0x000fe20000004100 */
[----:B------:R-:W-:Y:S01]  /*76c0*/  F2FP.SATFINITE.E4M3.F32.PACK_AB_MERGE_C R96, R5, R4, R96 ;  /* 0x000000040560723e */ /* 0x000fe20004807060 */
[C---:B------:R-:W-:Y:S01]  /*76d0*/  FFMA R11, R41.reuse, R48, R11 ;  /* 0x00000030290b7223 */ /* 0x040fe2000000000b */
[C---:B------:R-:W-:Y:S01]  /*76e0*/  FFMA R12, R41.reuse, R49, R12 ;  /* 0x00000031290c7223 */ /* 0x040fe2000000000c */
[C---:B------:R-:W-:Y:S01]  /*76f0*/  FFMA R13, R41.reuse, R50, R13 ;  /* 0x00000032290d7223 */ /* 0x040fe2000000000d */
[----:B------:R-:W-:Y:S01]  /*7700*/  FFMA R14, R41, R51, R14 ;  /* 0x00000033290e7223 */ /* 0x000fe2000000000e */
[C---:B------:R-:W-:Y:S01]  /*7710*/  FMUL R15, R38.reuse, R15 ;  /* 0x0000000f260f7220 */ /* 0x040fe20000400000 */
[----:B------:R-:W-:Y:S01]  /*7720*/  F2FP.F16.E4M3.UNPACK_B R79, R79.H1 ;  /* 0x0000004fff4f723e */ /* 0x000fe200030006ff */
[--C-:B------:R-:W-:Y:S01]  /*7730*/  HADD2.F32 R55, -RZ, R75.reuse.H0_H0 ;  /* 0x2000004bff377230 */ /* 0x100fe20000004100 */
[----:B------:R-:W-:Y:S01]  /*7740*/  F2FP.SATFINITE.E4M3.F32.PACK_AB_MERGE_C R97, R11, R10, RZ ;  /* 0x0000000a0b61723e */ /* 0x000fe200048070ff */
[C---:B------:R-:W-:Y:S01]  /*7750*/  FFMA R15, R41.reuse, R52, R15 ;  /* 0x00000034290f7223 */ /* 0x040fe2000000000f */
[C---:B------:R-:W-:Y:S01]  /*7760*/  FFMA R16, R41.reuse, R53, R16 ;  /* 0x0000003529107223 */ /* 0x040fe20000000010 */
[----:B------:R-:W-:Y:S01]  /*7770*/  FFMA R17, R41, R54, R17 ;  /* 0x0000003629117223 */ /* 0x000fe20000000011 */
[----:B------:R-:W-:Y:S01]  /*7780*/  F2FP.SATFINITE.E4M3.F32.PACK_AB_MERGE_C R97, R9, R8, R97 ;  /* 0x000000080961723e */ /* 0x000fe20004807061 */
[----:B------:R-:W-:Y:S01]  /*7790*/  HADD2.F32 R56, -RZ, R75.H1_H1 ;  /* 0x3000004bff387230 */ /* 0x000fe20000004100 */
[----:B------:R-:W-:Y:S01]  /*77a0*/  F2FP.SATFINITE.E4M3.F32.PACK_AB_MERGE_C R98, R15, R14, RZ ;  /* 0x0000000e0f62723e */ /* 0x000fe200048070ff */
[C---:B------:R-:W-:Y:S01]  /*77b0*/  FMUL R18, R38.reuse, R18 ;  /* 0x0000001226127220 */ /* 0x040fe20000400000 */
[C---:B------:R-:W-:Y:S01]  /*77c0*/  FMUL R19, R38.reuse, R19 ;  /* 0x0000001326137220 */ /* 0x040fe20000400000 */
[--C-:B------:R-:W-:Y:S02]  /*77d0*/  HADD2.F32 R58, -RZ, R76.reuse.H0_H0 ;  /* 0x2000004cff3a7230 */ /* 0x100fe40000004100 */
[C---:B------:R-:W-:Y:S01]  /*77e0*/  FMUL R3, R38.reuse, R22 ;  /* 0x0000001626037220 */ /* 0x040fe20000400000 */
[C---:B------:R-:W-:Y:S01]  /*77f0*/  FFMA R18, R41.reuse, R55, R18 ;  /* 0x0000003729127223 */ /* 0x040fe20000000012 */
[----:B------:R-:W-:Y:S02]  /*7800*/  HADD2.F32 R60, -RZ, R76.H1_H1 ;  /* 0x3000004cff3c7230 */ /* 0x000fe40000004100 */
        /* <DEDUP_REMOVED lines=42> */
[----:B------:R-:W-:Y:S03]  /*7ab0*/  IADD3 R70, PT, PT, R36, 0x1, RZ ;  /* 0x0000000124467810 */ /* 0x000fe60007ffe0ff */
        /* <DEDUP_REMOVED lines=10> */
[----:B------:R-:W-:Y:S02]  /*7b60*/  UIADD3 UR9, UPT, UPT, UR49, 0x40, URZ ;  /* 0x0000004031097890 */ /* 0x000fe4000fffe0ff */
[----:B------:R-:W-:Y:S01]  /*7b70*/  UIADD3 UR8, UPT, UPT, UR44, 0x3200, URZ ;  /* 0x000032002c087890 */ /* 0x000fe2000fffe0ff */
[----:B------:R-:W-:Y:S01]  /*7b80*/  UMOV UR10, UR50 ;  /* 0x00000032000a7c82 */ /* 0x000fe20008000000 */
[----:B------:R-:W-:Y:S01]  /*7b90*/  UMOV UR11, UR36 ;  /* 0x00000024000b7c82 */ /* 0x000fe20008000000 */
[----:B--2---:R-:W-:Y:S04]  /*7ba0*/  UIADD3 UR4, UP0, UPT, UR6, 0x680, URZ ;  /* 0x0000068006047890 */ /* 0x004fe8000ff1e0ff */
[----:B------:R-:W-:Y:S09]  /*7bb0*/  UIADD3.X UR5, UPT, UPT, URZ, UR7, URZ, UP0, !UPT ;  /* 0x00000007ff057290 */ /* 0x000ff200087fe4ff */
[----:B------:R2:W-:Y:S01]  /*7bc0*/  UTMASTG.3D [UR8], [UR4] ;  /* 0x00000008040073b5 */ /* 0x0005e20008010000 */
[----:B------:R0:W-:Y:S01]  /*7bd0*/  UTMACMDFLUSH ;  /* 0x00000000000079b7 */ /* 0x0001e20000000000 */
[----:B--2---:R-:W-:Y:S04]  /*7be0*/  DEPBAR.LE SB0, 0x1 ;  /* 0x000080400000791a */ /* 0x004fe80000000000 */
.L_x_115:
[----:B------:R-:W-:Y:S05]  /*7bf0*/  BSYNC.RECONVERGENT B0 ;  /* 0x0000000000007941 */ /* 0x000fea0003800200 */
.L_x_114:
[----:B------:R-:W-:Y:S01]  /*7c00*/  BAR.SYNC.DEFER_BLOCKING 0x1, 0x80 ;  /* 0x0042000000007b1d */ /* 0x000fe20000010000 */
[----:B------:R-:W-:Y:S01]  /*7c10*/  ISETP.NE.AND P0, PT, R87, 0x2, PT ;  /* 0x000000025700780c */ /* 0x000fe20003f05270 */
[----:B------:R-:W-:Y:S01]  /*7c20*/  UISETP.NE.AND UP0, UPT, UR45, URZ, UPT ;  /* 0x000000ff2d00728c */ /* 0x000fe2000bf05270 */
[----:B------:R-:W-:Y:S01]  /*7c30*/  ISETP.NE.AND P1, PT, R70, 0x4, PT ;  /* 0x000000044600780c */ /* 0x000fe20003f25270 */
[----:B------:R-:W-:Y:S01]  /*7c40*/  UIADD3 UR30, UPT, UPT, UR37, UR62, URZ ;  /* 0x0000003e251e7290 */ /* 0x000fe2000fffe0ff */
[----:B------:R-:W-:Y:S01]  /*7c50*/  SEL R0, RZ, 0x1, P0 ;  /* 0x00000001ff007807 */ /* 0x000fe20000000000 */
[----:B------:R-:W-:Y:S01]  /*7c60*/  UIADD3 UR20, UPT, UPT, UR38, UR59, URZ ;  /* 0x0000003b26147290 */ /* 0x000fe2000fffe0ff */
[----:B------:R-:W-:Y:S02]  /*7c70*/  SEL R3, RZ, 0x1, P1 ;  /* 0x00000001ff037807 */ /* 0x000fe40000800000 */
[----:B------:R-:W-:Y:S02]  /*7c80*/  LOP3.LUT R91, R91, R0, RZ, 0x3c, !PT ;  /* 0x000000005b5b7212 */ /* 0x000fe400078e3cff */
[----:B------:R-:W-:Y:S02]  /*7c90*/  LOP3.LUT R92, R92, R3, RZ, 0x3c, !PT ;  /* 0x000000035c5c7212 */ /* 0x000fe400078e3cff */
[----:B------:R-:W-:Y:S02]  /*7ca0*/  SEL R87, R87, RZ, P0 ;  /* 0x000000ff57577207 */ /* 0x000fe40000000000 */
[----:B------:R-:W-:Y:S01]  /*7cb0*/  SEL R36, R70, RZ, P1 ;  /* 0x000000ff46247207 */ /* 0x000fe20000800000 */
[----:B------:R-:W-:Y:S01]  /*7cc0*/  UMOV UR36, UR58 ;  /* 0x0000003a00247c82 */ /* 0x000fe20008000000 */
[----:B------:R-:W-:Y:S05]  /*7cd0*/  BRA.U UP0, `(.L_x_116) ;  /* 0xffffffd500987547 */ /* 0x000fea000b83ffff */
[----:B------:R-:W-:Y:S05]  /*7ce0*/  EXIT ;  /* 0x000000000000794d */ /* 0x000fea0003800000 */
.L_x_25:
[----:B-1----:R1:W3:Y:S02]  /*7cf0*/  SYNCS.PHASECHK.TRANS64.TRYWAIT P0, [R0+URZ+0x120], R3 ;  /* 0x00012003000075a7 */ /* 0x0022e400080011ff */
[----:B---3--:R-:W-:Y:S05]  /*7d00*/  @!P0 NANOSLEEP.SYNCS 0x989680 ;  /* 0x009896800000895d */ /* 0x008fea0003900000 */
[----:B------:R-:W3:Y:S02]  /*7d10*/  @!P0 SYNCS.PHASECHK.TRANS64 P0, [R0+URZ+0x120], R3 ;  /* 0x00012003000085a7 */ /* 0x000ee400080010ff */
[----:B---3--:R-:W-:Y:S05]  /*7d20*/  @!P0 BRA `(.L_x_25) ;  /* 0xfffffffc00f08947 */ /* 0x008fea000383ffff */
[----:B------:R-:W-:Y:S05]  /*7d30*/  BRA `(.L_x_117) ;  /* 0xffffff9c00407947 */ /* 0x000fea000383ffff */
.L_x_28:
[----:B-1----:R-:W-:-:S07]  /*7d40*/  MOV R0, UR33 ;  /* 0x0000002100007c02 */ /* 0x002fce0008000f00 */
.L_x_118:
[----:B-1----:R1:W3:Y:S02]  /*7d50*/  SYNCS.PHASECHK.TRANS64.TRYWAIT P0, [R0+URZ+0x40], R3 ;  /* 0x00004003000075a7 */ /* 0x0022e400080011ff */
[----:B---3--:R-:W-:Y:S05]  /*7d60*/  @!P0 NANOSLEEP.SYNCS 0x989680 ;  /* 0x009896800000895d */ /* 0x008fea0003900000 */
[----:B------:R-:W3:Y:S02]  /*7d70*/  @!P0 SYNCS.PHASECHK.TRANS64 P0, [R0+URZ+0x40], R3 ;  /* 0x00004003000085a7 */ /* 0x000ee400080010ff */
[----:B---3--:R-:W-:Y:S05]  /*7d80*/  @!P0 BRA `(.L_x_118) ;  /* 0xfffffffc00f08947 */ /* 0x008fea000383ffff */
[----:B------:R-:W-:Y:S05]  /*7d90*/  BRA `(.L_x_27) ;  /* 0xffffff9c00807947 */ /* 0x000fea000383ffff */
.L_x_35:
[----:B-1----:R-:W-:-:S07]  /*7da0*/  MOV R0, UR9 ;  /* 0x0000000900007c02 */ /* 0x002fce0008000f00 */
.L_x_119:
[----:B-1----:R1:W3:Y:S02]  /*7db0*/  SYNCS.PHASECHK.TRANS64.TRYWAIT P0, [R0+URZ+0x40], R3 ;  /* 0x00004003000075a7 */ /* 0x0022e400080011ff */
[----:B---3--:R-:W-:Y:S05]  /*7dc0*/  @!P0 NANOSLEEP.SYNCS 0x989680 ;  /* 0x009896800000895d */ /* 0x008fea0003900000 */
[----:B------:R-:W3:Y:S02]  /*7dd0*/  @!P0 SYNCS.PHASECHK.TRANS64 P0, [R0+URZ+0x40], R3 ;  /* 0x00004003000085a7 */ /* 0x000ee400080010ff */
[----:B---3--:R-:W-:Y:S05]  /*7de0*/  @!P0 BRA `(.L_x_119) ;  /* 0xfffffffc00f08947 */ /* 0x008fea000383ffff */
[----:B------:R-:W-:Y:S05]  /*7df0*/  BRA `(.L_x_34) ;  /* 0xffffffa0003c7947 */ /* 0x000fea000383ffff */
.L_x_40:
[----:B-1----:R1:W3:Y:S02]  /*7e00*/  SYNCS.PHASECHK.TRANS64.TRYWAIT P0, [R3+URZ+0xb0], R0 ;  /* 0x0000b000030075a7 */ /* 0x0022e400080011ff */
[----:B---3--:R-:W-:Y:S05]  /*7e10*/  @!P0 NANOSLEEP.SYNCS 0x989680 ;  /* 0x009896800000895d */ /* 0x008fea0003900000 */
[----:B------:R-:W3:Y:S02]  /*7e20*/  @!P0 SYNCS.PHASECHK.TRANS64 P0, [R3+URZ+0xb0], R0 ;  /* 0x0000b000030085a7 */ /* 0x000ee400080010ff */
[----:B---3--:R-:W-:Y:S05]  /*7e30*/  @!P0 BRA `(.L_x_40) ;  /* 0xfffffffc00f08947 */ /* 0x008fea000383ffff */
[----:B------:R-:W-:Y:S05]  /*7e40*/  BRA `(.L_x_120) ;  /* 0xffffffa000dc7947 */ /* 0x000fea000383ffff */
.L_x_44:
[----:B-1----:R-:W-:-:S07]  /*7e50*/  MOV R0, UR4 ;  /* 0x0000000400007c02 */ /* 0x002fce0008000f00 */
.L_x_121:
[----:B-1----:R1:W3:Y:S02]  /*7e60*/  SYNCS.PHASECHK.TRANS64.TRYWAIT P0, [R0+URZ], R3 ;  /* 0x00000003000075a7 */ /* 0x0022e400080011ff */
[----:B---3--:R-:W-:Y:S05]  /*7e70*/  @!P0 NANOSLEEP.SYNCS 0x989680 ;  /* 0x009896800000895d */ /* 0x008fea0003900000 */
[----:B------:R-:W3:Y:S02]  /*7e80*/  @!P0 SYNCS.PHASECHK.TRANS64 P0, [R0+URZ], R3 ;  /* 0x00000003000085a7 */ /* 0x000ee400080010ff */
[----:B---3--:R-:W-:Y:S05]  /*7e90*/  @!P0 BRA `(.L_x_121) ;  /* 0xfffffffc00f08947 */ /* 0x008fea000383ffff */
[----:B------:R-:W-:Y:S05]  /*7ea0*/  BRA `(.L_x_122) ;  /* 0xffffffa800807947 */ /* 0x000fea000383ffff */
.L_x_45:
[----:B------:R-:W-:-:S07]  /*7eb0*/  MOV R0, UR5 ;  /* 0x0000000500007c02 */ /* 0x000fce0008000f00 */
.L_x_123:
[----:B-1----:R1:W3:Y:S02]  /*7ec0*/  SYNCS.PHASECHK.TRANS64.TRYWAIT P0, [R0+URZ], R3 ;  /* 0x00000003000075a7 */ /* 0x0022e400080011ff */
[----:B---3--:R-:W-:Y:S05]  /*7ed0*/  @!P0 NANOSLEEP.SYNCS 0x989680 ;  /* 0x009896800000895d */ /* 0x008fea0003900000 */
[----:B------:R-:W3:Y:S02]  /*7ee0*/  @!P0 SYNCS.PHASECHK.TRANS64 P0, [R0+URZ], R3 ;  /* 0x00000003000085a7 */ /* 0x000ee400080010ff */
[----:B---3--:R-:W-:Y:S05]  /*7ef0*/  @!P0 BRA `(.L_x_123) ;  /* 0xfffffffc00f08947 */ /* 0x008fea000383ffff */
[----:B------:R-:W-:Y:S05]  /*7f00*/  BRA `(.L_x_124) ;  /* 0xffffffa8008c7947 */ /* 0x000fea000383ffff */
.L_x_46:
[----:B------:R-:W-:-:S07]  /*7f10*/  MOV R0, UR5 ;  /* 0x0000000500007c02 */ /* 0x000fce0008000f00 */
.L_x_125:
[----:B-1----:R1:W3:Y:S02]  /*7f20*/  SYNCS.PHASECHK.TRANS64.TRYWAIT P0, [R0+URZ], R3 ;  /* 0x00000003000075a7 */ /* 0x0022e400080011ff */
[----:B---3--:R-:W-:Y:S05]  /*7f30*/  @!P0 NANOSLEEP.SYNCS 0x989680 ;  /* 0x009896800000895d */ /* 0x008fea0003900000 */
[----:B------:R-:W3:Y:S02]  /*7f40*/  @!P0 SYNCS.PHASECHK.TRANS64 P0, [R0+URZ], R3 ;  /* 0x00000003000085a7 */ /* 0x000ee400080010ff */
[----:B---3--:R-:W-:Y:S05]  /*7f50*/  @!P0 BRA `(.L_x_125) ;  /* 0xfffffffc00f08947 */ /* 0x008fea000383ffff */
[----:B------:R-:W-:Y:S05]  /*7f60*/  BRA `(.L_x_126) ;  /* 0xffffffa800987947 */ /* 0x000fea000383ffff */
.L_x_47:
[----:B------:R-:W-:-:S07]  /*7f70*/  MOV R0, UR5 ;  /* 0x0000000500007c02 */ /* 0x000fce0008000f00 */
.L_x_127:
[----:B-1----:R1:W3:Y:S02]  /*7f80*/  SYNCS.PHASECHK.TRANS64.TRYWAIT P0, [R0+URZ], R3 ;  /* 0x00000003000075a7 */ /* 0x0022e400080011ff */
[----:B---3--:R-:W-:Y:S05]  /*7f90*/  @!P0 NANOSLEEP.SYNCS 0x989680 ;  /* 0x009896800000895d */ /* 0x008fea0003900000 */
[----:B------:R-:W3:Y:S02]  /*7fa0*/  @!P0 SYNCS.PHASECHK.TRANS64 P0, [R0+URZ], R3 ;  /* 0x00000003000085a7 */ /* 0x000ee400080010ff */
[----:B---3--:R-:W-:Y:S05]  /*7fb0*/  @!P0 BRA `(.L_x_127) ;  /* 0xfffffffc00f08947 */ /* 0x008fea000383ffff */
[----:B------:R-:W-:Y:S05]  /*7fc0*/  BRA `(.L_x_128) ;  /* 0xffffffa800a47947 */ /* 0x000fea000383ffff */
.L_x_48:
[----:B------:R-:W-:-:S07]  /*7fd0*/  MOV R0, UR5 ;  /* 0x0000000500007c02 */ /* 0x000fce0008000f00 */
.L_x_129:
[----:B-1----:R1:W3:Y:S02]  /*7fe0*/  SYNCS.PHASECHK.TRANS64.TRYWAIT P0, [R0+URZ], R3 ;  /* 0x00000003000075a7 */ /* 0x0022e400080011ff */
[----:B---3--:R-:W-:Y:S05]  /*7ff0*/  @!P0 NANOSLEEP.SYNCS 0x989680 ;  /* 0x009896800000895d */ /* 0x008fea0003900000 */
[----:B------:R-:W3:Y:S02]  /*8000*/  @!P0 SYNCS.PHASECHK.TRANS64 P0, [R0+URZ], R3 ;  /* 0x00000003000085a7 */ /* 0x000ee400080010ff */
[----:B---3--:R-:W-:Y:S05]  /*8010*/  @!P0 BRA `(.L_x_129) ;  /* 0xfffffffc00f08947 */ /* 0x008fea000383ffff */
[----:B------:R-:W-:Y:S05]  /*8020*/  BRA `(.L_x_130) ;  /* 0xffffffa800b07947 */ /* 0x000fea000383ffff */
.L_x_49:
[----:B------:R-:W-:-:S07]  /*8030*/  MOV R0, UR5 ;  /* 0x0000000500007c02 */ /* 0x000fce0008000f00 */
.L_x_131:
[----:B-1----:R1:W3:Y:S02]  /*8040*/  SYNCS.PHASECHK.TRANS64.TRYWAIT P0, [R0+URZ], R3 ;  /* 0x00000003000075a7 */ /* 0x0022e400080011ff */
[----:B---3--:R-:W-:Y:S05]  /*8050*/  @!P0 NANOSLEEP.SYNCS 0x989680 ;  /* 0x009896800000895d */ /* 0x008fea0003900000 */
[----:B------:R-:W3:Y:S02]  /*8060*/  @!P0 SYNCS.PHASECHK.TRANS64 P0, [R0+URZ], R3 ;  /* 0x00000003000085a7 */ /* 0x000ee400080010ff */
[----:B---3--:R-:W-:Y:S05]  /*8070*/  @!P0 BRA `(.L_x_131) ;  /* 0xfffffffc00f08947 */ /* 0x008fea000383ffff */
[----:B------:R-:W-:Y:S05]  /*8080*/  BRA `(.L_x_132) ;  /* 0xffffffa800bc7947 */ /* 0x000fea000383ffff */
.L_x_50:
[----:B------:R-:W-:-:S07]  /*8090*/  MOV R0, UR5 ;  /* 0x0000000500007c02 */ /* 0x000fce0008000f00 */
.L_x_133:
[----:B-1----:R1:W3:Y:S02]  /*80a0*/  SYNCS.PHASECHK.TRANS64.TRYWAIT P0, [R0+URZ], R3 ;  /* 0x00000003000075a7 */ /* 0x0022e400080011ff */
[----:B---3--:R-:W-:Y:S05]  /*80b0*/  @!P0 NANOSLEEP.SYNCS 0x989680 ;  /* 0x009896800000895d */ /* 0x008fea0003900000 */
[----:B------:R-:W3:Y:S02]  /*80c0*/  @!P0 SYNCS.PHASECHK.TRANS64 P0, [R0+URZ], R3 ;  /* 0x00000003000085a7 */ /* 0x000ee400080010ff */
[----:B---3--:R-:W-:Y:S05]  /*80d0*/  @!P0 BRA `(.L_x_133) ;  /* 0xfffffffc00f08947 */ /* 0x008fea000383ffff */
[----:B------:R-:W-:Y:S05]  /*80e0*/  BRA `(.L_x_134) ;  /* 0xffffffa800c87947 */ /* 0x000fea000383ffff */
.L_x_53:
[----:B--2---:R2:W3:Y:S02]  /*80f0*/  SYNCS.PHASECHK.TRANS64.TRYWAIT P0, [R2+URZ+0x110], R5 ;  /* 0x00011005020075a7 */ /* 0x0044e400080011ff */
[----:B---3--:R-:W-:Y:S05]  /*8100*/  @!P0 NANOSLEEP.SYNCS 0x989680 ;  /* 0x009896800000895d */ /* 0x008fea0003900000 */
[----:B------:R-:W3:Y:S02]  /*8110*/  @!P0 SYNCS.PHASECHK.TRANS64 P0, [R2+URZ+0x110], R5 ;  /* 0x00011005020085a7 */ /* 0x000ee400080010ff */
[----:B---3--:R-:W-:Y:S05]  /*8120*/  @!P0 BRA `(.L_x_53) ;  /* 0xfffffffc00f08947 */ /* 0x008fea000383ffff */
[----:B------:R-:W-:Y:S05]  /*8130*/  BRA `(.L_x_135) ;  /* 0xffffffac002c7947 */ /* 0x000fea000383ffff */
.L_x_54:
[----:B------:R-:W-:-:S07]  /*8140*/  MOV R2, UR4 ;  /* 0x0000000400027c02 */ /* 0x000fce0008000f00 */
.L_x_136:
[----:B--2---:R2:W3:Y:S02]  /*8150*/  SYNCS.PHASECHK.TRANS64.TRYWAIT P0, [R2+URZ+0xc0], R5 ;  /* 0x0000c005020075a7 */ /* 0x0044e400080011ff */
[----:B---3--:R-:W-:Y:S05]  /*8160*/  @!P0 NANOSLEEP.SYNCS 0x989680 ;  /* 0x009896800000895d */ /* 0x008fea0003900000 */
[----:B------:R-:W3:Y:S02]  /*8170*/  @!P0 SYNCS.PHASECHK.TRANS64 P0, [R2+URZ+0xc0], R5 ;  /* 0x0000c005020085a7 */ /* 0x000ee400080010ff */
[----:B---3--:R-:W-:Y:S05]  /*8180*/  @!P0 BRA `(.L_x_136) ;  /* 0xfffffffc00f08947 */ /* 0x008fea000383ffff */
[----:B------:R-:W-:Y:S05]  /*8190*/  BRA `(.L_x_137) ;  /* 0xffffffac003c7947 */ /* 0x000fea000383ffff */
.L_x_55:
[----:B--2---:R2:W3:Y:S02]  /*81a0*/  SYNCS.PHASECHK.TRANS64.TRYWAIT P1, [R2+URZ+0xb0], R5 ;  /* 0x0000b005020075a7 */ /* 0x0044e400080211ff */
[----:B---3--:R-:W-:Y:S05]  /*81b0*/  @!P1 NANOSLEEP.SYNCS 0x989680 ;  /* 0x009896800000995d */ /* 0x008fea0003900000 */
[----:B------:R-:W3:Y:S02]  /*81c0*/  @!P1 SYNCS.PHASECHK.TRANS64 P1, [R2+URZ+0xb0], R5 ;  /* 0x0000b005020095a7 */ /* 0x000ee400080210ff */
[----:B---3--:R-:W-:Y:S05]  /*81d0*/  @!P1 BRA `(.L_x_55) ;  /* 0xfffffffc00f09947 */ /* 0x008fea000383ffff */
[----:B------:R-:W-:Y:S05]  /*81e0*/  BRA `(.L_x_138) ;  /* 0xffffffac006c7947 */ /* 0x000fea000383ffff */
.L_x_58:
[----:B------:R-:W-:-:S07]  /*81f0*/  MOV R0, UR4 ;  /* 0x0000000400007c02 */ /* 0x000fce0008000f00 */
.L_x_139:
[----:B--2---:R2:W3:Y:S02]  /*8200*/  SYNCS.PHASECHK.TRANS64.TRYWAIT P0, [R0+URZ+0xc0], R3 ;  /* 0x0000c003000075a7 */ /* 0x0044e400080011ff */
[----:B---3--:R-:W-:Y:S05]  /*8210*/  @!P0 NANOSLEEP.SYNCS 0x989680 ;  /* 0x009896800000895d */ /* 0x008fea0003900000 */
[----:B------:R-:W3:Y:S02]  /*8220*/  @!P0 SYNCS.PHASECHK.TRANS64 P0, [R0+URZ+0xc0], R3 ;  /* 0x0000c003000085a7 */ /* 0x000ee400080010ff */
[----:B---3--:R-:W-:Y:S05]  /*8230*/  @!P0 BRA `(.L_x_139) ;  /* 0xfffffffc00f08947 */ /* 0x008fea000383ffff */
[----:B------:R-:W-:Y:S05]  /*8240*/  BRA `(.L_x_57) ;  /* 0xffffffac00c07947 */ /* 0x000fea000383ffff */
.L_x_65:
[----:B-1----:R1:W2:Y:S02]  /*8250*/  SYNCS.PHASECHK.TRANS64.TRYWAIT P1, [R0+URZ+0xb0], R5 ;  /* 0x0000b005000075a7 */ /* 0x0022a400080211ff */
[----:B--2---:R-:W-:Y:S05]  /*8260*/  @!P1 NANOSLEEP.SYNCS 0x989680 ;  /* 0x009896800000995d */ /* 0x004fea0003900000 */
[----:B------:R-:W2:Y:S02]  /*8270*/  @!P1 SYNCS.PHASECHK.TRANS64 P1, [R0+URZ+0xb0], R5 ;  /* 0x0000b005000095a7 */ /* 0x000ea400080210ff */
[----:B--2---:R-:W-:Y:S05]  /*8280*/  @!P1 BRA `(.L_x_65) ;  /* 0xfffffffc00f09947 */ /* 0x004fea000383ffff */
[----:B------:R-:W-:Y:S05]  /*8290*/  BRA `(.L_x_140) ;  /* 0xffffffb400387947 */ /* 0x000fea000383ffff */
.L_x_66:
[----:B------:R-:W-:-:S07]  /*82a0*/  MOV R3, UR31 ;  /* 0x0000001f00037c02 */ /* 0x000fce0008000f00 */
.L_x_141:
[----:B-1----:R1:W2:Y:S02]  /*82b0*/  SYNCS.PHASECHK.TRANS64.TRYWAIT P0, [R3+URZ+0xf0], R0 ;  /* 0x0000f000030075a7 */ /* 0x0022a400080011ff */
[----:B--2---:R-:W-:Y:S05]  /*82c0*/  @!P0 NANOSLEEP.SYNCS 0x989680 ;  /* 0x009896800000895d */ /* 0x004fea0003900000 */
[----:B------:R-:W2:Y:S02]  /*82d0*/  @!P0 SYNCS.PHASECHK.TRANS64 P0, [R3+URZ+0xf0], R0 ;  /* 0x0000f000030085a7 */ /* 0x000ea400080010ff */
[----:B--2---:R-:W-:Y:S05]  /*82e0*/  @!P0 BRA `(.L_x_141) ;  /* 0xfffffffc00f08947 */ /* 0x004fea000383ffff */
[----:B------:R-:W-:Y:S05]  /*82f0*/  BRA `(.L_x_142) ;  /* 0xffffffb400887947 */ /* 0x000fea000383ffff */
.L_x_69:
[----:B------:R-:W-:Y:S07]  /*8300*/  MOV R0, UR5 ;  /* 0x0000000500007c02 */ /* 0x000fee0008000f00 */
.L_x_143:
[----:B-1----:R1:W2:Y:S02]  /*8310*/  SYNCS.PHASECHK.TRANS64.TRYWAIT P0, [R0+URZ], R3 ;  /* 0x00000003000075a7 */ /* 0x0022a400080011ff */
[----:B--2---:R-:W-:Y:S05]  /*8320*/  @!P0 NANOSLEEP.SYNCS 0x989680 ;  /* 0x009896800000895d */ /* 0x004fea0003900000 */
[----:B------:R-:W2:Y:S02]  /*8330*/  @!P0 SYNCS.PHASECHK.TRANS64 P0, [R0+URZ], R3 ;  /* 0x00000003000085a7 */ /* 0x000ea400080010ff */
[----:B--2---:R-:W-:Y:S05]  /*8340*/  @!P0 BRA `(.L_x_143) ;  /* 0xfffffffc00f08947 */ /* 0x004fea000383ffff */
[----:B------:R-:W-:Y:S05]  /*8350*/  BRA `(.L_x_68) ;  /* 0xffffffb400a47947 */ /* 0x000fea000383ffff */
.L_x_72:
[----:B------:R-:W-:-:S07]  /*8360*/  MOV R0, UR4 ;  /* 0x0000000400007c02 */ /* 0x000fce0008000f00 */
.L_x_144:
[----:B--2---:R2:W4:Y:S02]  /*8370*/  SYNCS.PHASECHK.TRANS64.TRYWAIT P0, [R0+URZ], R3 ;  /* 0x00000003000075a7 */ /* 0x00452400080011ff */
[----:B----4-:R-:W-:Y:S05]  /*8380*/  @!P0 NANOSLEEP.SYNCS 0x989680 ;  /* 0x009896800000895d */ /* 0x010fea0003900000 */
[----:B------:R-:W4:Y:S02]  /*8390*/  @!P0 SYNCS.PHASECHK.TRANS64 P0, [R0+URZ], R3 ;  /* 0x00000003000085a7 */ /* 0x000f2400080010ff */
[----:B----4-:R-:W-:Y:S05]  /*83a0*/  @!P0 BRA `(.L_x_144) ;  /* 0xfffffffc00f08947 */ /* 0x010fea000383ffff */
[----:B------:R-:W-:Y:S05]  /*83b0*/  BRA `(.L_x_145) ;  /* 0xffffffb800807947 */ /* 0x000fea000383ffff */
.L_x_73:
[----:B------:R-:W-:-:S07]  /*83c0*/  MOV R0, UR5 ;  /* 0x0000000500007c02 */ /* 0x000fce0008000f00 */
.L_x_146:
[----:B-1----:R1:W2:Y:S02]  /*83d0*/  SYNCS.PHASECHK.TRANS64.TRYWAIT P0, [R0+URZ], R3 ;  /* 0x00000003000075a7 */ /* 0x0022a400080011ff */
[----:B--2---:R-:W-:Y:S05]  /*83e0*/  @!P0 NANOSLEEP.SYNCS 0x989680 ;  /* 0x009896800000895d */ /* 0x004fea0003900000 */
[----:B------:R-:W2:Y:S02]  /*83f0*/  @!P0 SYNCS.PHASECHK.TRANS64 P0, [R0+URZ], R3 ;  /* 0x00000003000085a7 */ /* 0x000ea400080010ff */
[----:B--2---:R-:W-:Y:S05]  /*8400*/  @!P0 BRA `(.L_x_146) ;  /* 0xfffffffc00f08947 */ /* 0x004fea000383ffff */
[----:B------:R-:W-:Y:S05]  /*8410*/  BRA `(.L_x_147) ;  /* 0xffffffb8008c7947 */ /* 0x000fea000383ffff */
.L_x_74:
[----:B------:R-:W-:-:S07]  /*8420*/  MOV R0, UR5 ;  /* 0x0000000500007c02 */ /* 0x000fce0008000f00 */
.L_x_148:
[----:B-1----:R1:W2:Y:S02]  /*8430*/  SYNCS.PHASECHK.TRANS64.TRYWAIT P0, [R0+URZ], R3 ;  /* 0x00000003000075a7 */ /* 0x0022a400080011ff */
[----:B--2---:R-:W-:Y:S05]  /*8440*/  @!P0 NANOSLEEP.SYNCS 0x989680 ;  /* 0x009896800000895d */ /* 0x004fea0003900000 */
[----:B------:R-:W2:Y:S02]  /*8450*/  @!P0 SYNCS.PHASECHK.TRANS64 P0, [R0+URZ], R3 ;  /* 0x00000003000085a7 */ /* 0x000ea400080010ff */
[----:B--2---:R-:W-:Y:S05]  /*8460*/  @!P0 BRA `(.L_x_148) ;  /* 0xfffffffc00f08947 */ /* 0x004fea000383ffff */
[----:B------:R-:W-:Y:S05]  /*8470*/  BRA `(.L_x_149) ;  /* 0xffffffb800987947 */ /* 0x000fea000383ffff */
.L_x_75:
[----:B------:R-:W-:-:S07]  /*8480*/  MOV R0, UR4 ;  /* 0x0000000400007c02 */ /* 0x000fce0008000f00 */
.L_x_150:
[----:B-1----:R1:W2:Y:S02]  /*8490*/  SYNCS.PHASECHK.TRANS64.TRYWAIT P0, [R0+URZ], R3 ;  /* 0x00000003000075a7 */ /* 0x0022a400080011ff */
[----:B--2---:R-:W-:Y:S05]  /*84a0*/  @!P0 NANOSLEEP.SYNCS 0x989680 ;  /* 0x009896800000895d */ /* 0x004fea0003900000 */
[----:B------:R-:W2:Y:S02]  /*84b0*/  @!P0 SYNCS.PHASECHK.TRANS64 P0, [R0+URZ], R3 ;  /* 0x00000003000085a7 */ /* 0x000ea400080010ff */
[----:B--2---:R-:W-:Y:S05]  /*84c0*/  @!P0 BRA `(.L_x_150) ;  /* 0xfffffffc00f08947 */ /* 0x004fea000383ffff */
[----:B------:R-:W-:Y:S05]  /*84d0*/  BRA `(.L_x_151) ;  /* 0xffffffb800a47947 */ /* 0x000fea000383ffff */
.L_x_80:
[----:B-1----:R1:W2:Y:S02]  /*84e0*/  SYNCS.PHASECHK.TRANS64.TRYWAIT P0, [R8+URZ+0xb0], R5 ;  /* 0x0000b005080075a7 */ /* 0x0022a400080011ff */
[----:B--2---:R-:W-:Y:S05]  /*84f0*/  @!P0 NANOSLEEP.SYNCS 0x989680 ;  /* 0x009896800000895d */ /* 0x004fea0003900000 */
[----:B------:R-:W2:Y:S02]  /*8500*/  @!P0 SYNCS.PHASECHK.TRANS64 P0, [R8+URZ+0xb0], R5 ;  /* 0x0000b005080085a7 */ /* 0x000ea400080010ff */
[----:B--2---:R-:W-:Y:S05]  /*8510*/  @!P0 BRA `(.L_x_80) ;  /* 0xfffffffc00f08947 */ /* 0x004fea000383ffff */
[----:B------:R-:W-:Y:S05]  /*8520*/  BRA `(.L_x_152) ;  /* 0xffffffbc00d87947 */ /* 0x000fea000383ffff */
.L_x_83:
[----:B------:R-:W-:Y:S07]  /*8530*/  MOV R0, UR21 ;  /* 0x0000001500007c02 */ /* 0x000fee0008000f00 */
.L_x_153:
[----:B-1----:R1:W2:Y:S02]  /*8540*/  SYNCS.PHASECHK.TRANS64.TRYWAIT P1, [R0+URZ+0xa8], R5 ;  /* 0x0000a805000075a7 */ /* 0x0022a400080211ff */
[----:B--2---:R-:W-:Y:S05]  /*8550*/  @!P1 NANOSLEEP.SYNCS 0x989680 ;  /* 0x009896800000995d */ /* 0x004fea0003900000 */
[----:B------:R-:W2:Y:S02]  /*8560*/  @!P1 SYNCS.PHASECHK.TRANS64 P1, [R0+URZ+0xa8], R5 ;  /* 0x0000a805000095a7 */ /* 0x000ea400080210ff */
[----:B--2---:R-:W-:Y:S05]  /*8570*/  @!P1 BRA `(.L_x_153) ;  /* 0xfffffffc00f09947 */ /* 0x004fea000383ffff */
[----:B------:R-:W-:Y:S05]  /*8580*/  BRA `(.L_x_82) ;  /* 0xffffffc400547947 */ /* 0x000fea000383ffff */
.L_x_86:
[----:B-1----:R-:W-:Y:S07]  /*8590*/  MOV R5, UR21 ;  /* 0x0000001500057c02 */ /* 0x002fee0008000f00 */
.L_x_154:
[----:B-1----:R1:W2:Y:S02]  /*85a0*/  SYNCS.PHASECHK.TRANS64.TRYWAIT P0, [R5+URZ+0x90], R4 ;  /* 0x00009004050075a7 */ /* 0x0022a400080011ff */
[----:B--2---:R-:W-:Y:S05]  /*85b0*/  @!P0 NANOSLEEP.SYNCS 0x989680 ;  /* 0x009896800000895d */ /* 0x004fea0003900000 */
[----:B------:R-:W2:Y:S02]  /*85c0*/  @!P0 SYNCS.PHASECHK.TRANS64 P0, [R5+URZ+0x90], R4 ;  /* 0x00009004050085a7 */ /* 0x000ea400080010ff */
[----:B--2---:R-:W-:Y:S05]  /*85d0*/  @!P0 BRA `(.L_x_154) ;  /* 0xfffffffc00f08947 */ /* 0x004fea000383ffff */
[----:B------:R-:W-:Y:S05]  /*85e0*/  BRA `(.L_x_155) ;  /* 0xffffffc400ac7947 */ /* 0x000fea000383ffff */
.L_x_87:
[----:B------:R-:W-:Y:S07]  /*85f0*/  MOV R5, UR21 ;  /* 0x0000001500057c02 */ /* 0x000fee0008000f00 */
.L_x_156:
[----:B-1----:R1:W2:Y:S02]  /*8600*/  SYNCS.PHASECHK.TRANS64.TRYWAIT P0, [R5+URZ+0x98], R4 ;  /* 0x00009804050075a7 */ /* 0x0022a400080011ff */
[----:B--2---:R-:W-:Y:S05]  /*8610*/  @!P0 NANOSLEEP.SYNCS 0x989680 ;  /* 0x009896800000895d */ /* 0x004fea0003900000 */
[----:B------:R-:W2:Y:S02]  /*8620*/  @!P0 SYNCS.PHASECHK.TRANS64 P0, [R5+URZ+0x98], R4 ;  /* 0x00009804050085a7 */ /* 0x000ea400080010ff */
[----:B--2---:R-:W-:Y:S05]  /*8630*/  @!P0 BRA `(.L_x_156) ;  /* 0xfffffffc00f08947 */ /* 0x004fea000383ffff */
[----:B------:R-:W-:Y:S05]  /*8640*/  BRA `(.L_x_157) ;  /* 0xffffffc400ec7947 */ /* 0x000fea000383ffff */
.L_x_89:
[----:B------:R-:W-:-:S07]  /*8650*/  MOV R0, UR21 ;  /* 0x0000001500007c02 */ /* 0x000fce0008000f00 */
.L_x_158:
[----:B-1----:R1:W2:Y:S02]  /*8660*/  SYNCS.PHASECHK.TRANS64.TRYWAIT P0, [R0+URZ+0x90], R3 ;  /* 0x00009003000075a7 */ /* 0x0022a400080011ff */
[----:B--2---:R-:W-:Y:S05]  /*8670*/  @!P0 NANOSLEEP.SYNCS 0x989680 ;  /* 0x009896800000895d */ /* 0x004fea0003900000 */
[----:B------:R-:W2:Y:S02]  /*8680*/  @!P0 SYNCS.PHASECHK.TRANS64 P0, [R0+URZ+0x90], R3 ;  /* 0x00009003000085a7 */ /* 0x000ea400080010ff */
[----:B--2---:R-:W-:Y:S05]  /*8690*/  @!P0 BRA `(.L_x_158) ;  /* 0xfffffffc00f08947 */ /* 0x004fea000383ffff */
[----:B------:R-:W-:Y:S05]  /*86a0*/  BRA `(.L_x_159) ;  /* 0xffffffc8005c7947 */ /* 0x000fea000383ffff */
.L_x_91:
[----:B-1----:R1:W2:Y:S02]  /*86b0*/  SYNCS.PHASECHK.TRANS64.TRYWAIT P0, [R3+URZ+0xb0], R0 ;  /* 0x0000b000030075a7 */ /* 0x0022a400080011ff */
[----:B--2---:R-:W-:Y:S05]  /*86c0*/  @!P0 NANOSLEEP.SYNCS 0x989680 ;  /* 0x009896800000895d */ /* 0x004fea0003900000 */
[----:B------:R-:W2:Y:S02]  /*86d0*/  @!P0 SYNCS.PHASECHK.TRANS64 P0, [R3+URZ+0xb0], R0 ;  /* 0x0000b000030085a7 */ /* 0x000ea400080010ff */
[----:B--2---:R-:W-:Y:S05]  /*86e0*/  @!P0 BRA `(.L_x_91) ;  /* 0xfffffffc00f08947 */ /* 0x004fea000383ffff */
[----:B------:R-:W-:Y:S05]  /*86f0*/  BRA `(.L_x_160) ;  /* 0xffffffcc00247947 */ /* 0x000fea000383ffff */
.L_x_102:
[----:B--2---:R2:W1:Y:S02]  /*8700*/  SYNCS.PHASECHK.TRANS64.TRYWAIT P1, [R2+URZ+0x80], R5 ;  /* 0x00008005020075a7 */ /* 0x00446400080211ff */
[----:B-1----:R-:W-:Y:S05]  /*8710*/  @!P1 NANOSLEEP.SYNCS 0x989680 ;  /* 0x009896800000995d */ /* 0x002fea0003900000 */
[----:B------:R-:W1:Y:S02]  /*8720*/  @!P1 SYNCS.PHASECHK.TRANS64 P1, [R2+URZ+0x80], R5 ;  /* 0x00008005020095a7 */ /* 0x000e6400080210ff */
[----:B-1----:R-:W-:Y:S05]  /*8730*/  @!P1 BRA `(.L_x_102) ;  /* 0xfffffffc00f09947 */ /* 0x002fea000383ffff */
[----:B------:R-:W-:Y:S05]  /*8740*/  BRA `(.L_x_101) ;  /* 0xffffffd800987947 */ /* 0x000fea000383ffff */
.L_x_104:
[----:B--2---:R2:W4:Y:S02]  /*8750*/  SYNCS.PHASECHK.TRANS64.TRYWAIT P0, [R100+URZ+0xd0], R3 ;  /* 0x0000d003640075a7 */ /* 0x00452400080011ff */
[----:B----4-:R-:W-:Y:S05]  /*8760*/  @!P0 NANOSLEEP.SYNCS 0x989680 ;  /* 0x009896800000895d */ /* 0x010fea0003900000 */
[----:B------:R-:W4:Y:S02]  /*8770*/  @!P0 SYNCS.PHASECHK.TRANS64 P0, [R100+URZ+0xd0], R3 ;  /* 0x0000d003640085a7 */ /* 0x000f2400080010ff */
[----:B----4-:R-:W-:Y:S05]  /*8780*/  @!P0 BRA `(.L_x_104) ;  /* 0xfffffffc00f08947 */ /* 0x010fea000383ffff */
[----:B------:R-:W-:Y:S05]  /*8790*/  BRA `(.L_x_103) ;  /* 0xffffffd800e87947 */ /* 0x000fea000383ffff */
.L_x_112:
[----:B---3--:R3:W4:Y:S02]  /*87a0*/  SYNCS.PHASECHK.TRANS64.TRYWAIT P0, [R109+URZ+0x80], R4 ;  /* 0x000080046d0075a7 */ /* 0x00872400080011ff */
[----:B----4-:R-:W-:Y:S05]  /*87b0*/  @!P0 NANOSLEEP.SYNCS 0x989680 ;  /* 0x009896800000895d */ /* 0x010fea0003900000 */
[----:B------:R-:W4:Y:S02]  /*87c0*/  @!P0 SYNCS.PHASECHK.TRANS64 P0, [R109+URZ+0x80], R4 ;  /* 0x000080046d0085a7 */ /* 0x000f2400080010ff */
[----:B----4-:R-:W-:Y:S05]  /*87d0*/  @!P0 BRA `(.L_x_112) ;  /* 0xfffffffc00f08947 */ /* 0x010fea000383ffff */
[----:B------:R-:W-:Y:S05]  /*87e0*/  BRA `(.L_x_111) ;  /* 0xffffffe400dc7947 */ /* 0x000fea000383ffff */
        .weak           $__internal_0_$__cuda_sm10x_tcgen05_guardrail_trap_col_being_dealloced_not_returned_by_alloc
        .type           $__internal_0_$__cuda_sm10x_tcgen05_guardrail_trap_col_being_dealloced_not_returned_by_alloc,@function
        .size           $__internal_0_$__cuda_sm10x_tcgen05_guardrail_trap_col_being_dealloced_not_returned_by_alloc,($__internal_1_$__cuda_sm10x_tcgen05_guardrail_trap_phase_invalid_during_alloc - $__internal_0_$__cuda_sm10x_tcgen05_guardrail_trap_col_being_dealloced_not_returned_by_alloc)
$__internal_0_$__cuda_sm10x_tcgen05_guardrail_trap_col_being_dealloced_not_returned_by_alloc:
[----:B------:R-:W-:Y:S05]  /*87f0*/  BPT.TRAP 0x1 ;  /* 0x000000040000795c */ /* 0x000fea0000300000 */
[----:B------:R-:W-:-:S04]  /*8800*/  HFMA2 R3, -RZ, RZ, 0, 0 ;  /* 0x00000000ff037431 */ /* 0x000fc800000001ff */
[----:B------:R-:W-:Y:S05]  /*8810*/  RET.REL.NODEC R2 `(_ZN7cutlass13device_kernelINS_4gemm6kernel13GemmUniversalIN4cute5tupleIJiiiiEEENS1_10collective13CollectiveMmaINS1_35MainloopSm100TmaUmmaWarpSpecializedILi8ELi2ELi4ENS5_IJNS4_1CILi8EEENSA_ILi1EEESC_EEEEENS5_IJNSA_ILi64EEENSA_ILi128EEESG_EEENS_12float_e4m3_tENS5_IJlSC_lEEESI_SJ_NS4_8TiledMMAINS4_8MMA_AtomIJNS4_10MMA_TraitsINS4_19SM100_MMA_F8F6F4_SSEJSI_SI_fSF_SG_NS4_17integral_constantINS4_4UMMA5MajorELSQ_0EEESR_NSO_INSP_7ScaleInELSS_0EEEST_EEEEEENS4_6LayoutINS5_IJSC_SC_SC_EEENS5_IJNSA_ILi0EEESY_SY_EEEEENS5_IJNS4_10UnderscoreES11_S11_EEEEENS4_13SM90_TMA_LOADENS4_14ComposedLayoutINS4_7SwizzleILi3ELi4ELi3EEENS4_18smem_ptr_flag_bitsILi8EEENSW_INS5_IJSB_SG_EEENS5_IJSG_SC_EEEEEEEvNS4_8identityENS4_23SM90_TMA_LOAD_MULTICASTES1D_vS1E_EENS_8epilogue10collective18CollectiveEpilogueINS1H_23Sm100TmaWarpSpecializedILi2ELi2ELi32ELb0ELb0EEEJSH_NS5_IJNSW_ISF_SC_EES1M_EEESI_SJ_SI_SJ_NS1H_6fusion15FusionCallbacksIS1L_NS1O_17LinearCombinationISI_fSI_fLNS_15FloatRoundStyleE2EEESH_S1N_JEEENS4_5SM1004TMEM4LOAD26SM100_TMEM_LOAD_16dp32b32xES14_NS15_INS16_ILi2ELi4ELi3EEES19_NSW_INS5_IJSB_SF_EEENS5_IJSF_SC_EEEEEEENS4_39AutoVectorizingCopyWithAssumedAlignmentILi128EEENS4_14SM90_TMA_STOREES22_S24_S24_EEEvvEEEEvNT_6ParamsE) ;  /* 0xffffff7402f87950 */ /* 0x000fea0003c3ffff */
        .weak           $__internal_1_$__cuda_sm10x_tcgen05_guardrail_trap_phase_invalid_during_alloc
        .type           $__internal_1_$__cuda_sm10x_tcgen05_guardrail_trap_phase_invalid_during_alloc,@function
        .size           $__internal_1_$__cuda_sm10x_tcgen05_guardrail_trap_phase_invalid_during_alloc,($__internal_2_$__cuda_sm10x_tcgen05_guardrail_trap_unallocated_columns_being_dealloced - $__internal_1_$__cuda_sm10x_tcgen05_guardrail_trap_phase_invalid_during_alloc)
$__internal_1_$__cuda_sm10x_tcgen05_guardrail_trap_phase_invalid_during_alloc:
[----:B------:R-:W-:Y:S05]  /*8820*/  BPT.TRAP 0x1 ;  /* 0x000000040000795c */ /* 0x000fea0000300000 */
[----:B------:R-:W-:-:S04]  /*8830*/  MOV R5, 0x0 ;  /* 0x0000000000057802 */ /* 0x000fc80000000f00 */
[----:B------:R-:W-:Y:S05]  /*8840*/  RET.REL.NODEC R4 `(_ZN7cutlass13device_kernelINS_4gemm6kernel13GemmUniversalIN4cute5tupleIJiiiiEEENS1_10collective13CollectiveMmaINS1_35MainloopSm100TmaUmmaWarpSpecializedILi8ELi2ELi4ENS5_IJNS4_1CILi8EEENSA_ILi1EEESC_EEEEENS5_IJNSA_ILi64EEENSA_ILi128EEESG_EEENS_12float_e4m3_tENS5_IJlSC_lEEESI_SJ_NS4_8TiledMMAINS4_8MMA_AtomIJNS4_10MMA_TraitsINS4_19SM100_MMA_F8F6F4_SSEJSI_SI_fSF_SG_NS4_17integral_constantINS4_4UMMA5MajorELSQ_0EEESR_NSO_INSP_7ScaleInELSS_0EEEST_EEEEEENS4_6LayoutINS5_IJSC_SC_SC_EEENS5_IJNSA_ILi0EEESY_SY_EEEEENS5_IJNS4_10UnderscoreES11_S11_EEEEENS4_13SM90_TMA_LOADENS4_14ComposedLayoutINS4_7SwizzleILi3ELi4ELi3EEENS4_18smem_ptr_flag_bitsILi8EEENSW_INS5_IJSB_SG_EEENS5_IJSG_SC_EEEEEEEvNS4_8identityENS4_23SM90_TMA_LOAD_MULTICASTES1D_vS1E_EENS_8epilogue10collective18CollectiveEpilogueINS1H_23Sm100TmaWarpSpecializedILi2ELi2ELi32ELb0ELb0EEEJSH_NS5_IJNSW_ISF_SC_EES1M_EEESI_SJ_SI_SJ_NS1H_6fusion15FusionCallbacksIS1L_NS1O_17LinearCombinationISI_fSI_fLNS_15FloatRoundStyleE2EEESH_S1N_JEEENS4_5SM1004TMEM4LOAD26SM100_TMEM_LOAD_16dp32b32xES14_NS15_INS16_ILi2ELi4ELi3EEES19_NSW_INS5_IJSB_SF_EEENS5_IJSF_SC_EEEEEEENS4_39AutoVectorizingCopyWithAssumedAlignmentILi128EEENS4_14SM90_TMA_STOREES22_S24_S24_EEEvvEEEEvNT_6ParamsE) ;  /* 0xffffff7404ec7950 */ /* 0x000fea0003c3ffff */
        .weak           $__internal_2_$__cuda_sm10x_tcgen05_guardrail_trap_unallocated_columns_being_dealloced
        .type           $__internal_2_$__cuda_sm10x_tcgen05_guardrail_trap_unallocated_columns_being_dealloced,@function
        .size           $__internal_2_$__cuda_sm10x_tcgen05_guardrail_trap_unallocated_columns_being_dealloced,(.L_x_162 - $__internal_2_$__cuda_sm10x_tcgen05_guardrail_trap_unallocated_columns_being_dealloced)
$__internal_2_$__cuda_sm10x_tcgen05_guardrail_trap_unallocated_columns_being_dealloced:
[----:B------:R-:W-:Y:S05]  /*8850*/  BPT.TRAP 0x1 ;  /* 0x000000040000795c */ /* 0x000fea0000300000 */
[----:B------:R-:W-:-:S04]  /*8860*/  HFMA2 R3, -RZ, RZ, 0, 0 ;  /* 0x00000000ff037431 */ /* 0x000fc800000001ff */
[----:B------:R-:W-:Y:S05]  /*8870*/  RET.REL.NODEC R2 `(_ZN7cutlass13device_kernelINS_4gemm6kernel13GemmUniversalIN4cute5tupleIJiiiiEEENS1_10collective13CollectiveMmaINS1_35MainloopSm100TmaUmmaWarpSpecializedILi8ELi2ELi4ENS5_IJNS4_1CILi8EEENSA_ILi1EEESC_EEEEENS5_IJNSA_ILi64EEENSA_ILi128EEESG_EEENS_12float_e4m3_tENS5_IJlSC_lEEESI_SJ_NS4_8TiledMMAINS4_8MMA_AtomIJNS4_10MMA_TraitsINS4_19SM100_MMA_F8F6F4_SSEJSI_SI_fSF_SG_NS4_17integral_constantINS4_4UMMA5MajorELSQ_0EEESR_NSO_INSP_7ScaleInELSS_0EEEST_EEEEEENS4_6LayoutINS5_IJSC_SC_SC_EEENS5_IJNSA_ILi0EEESY_SY_EEEEENS5_IJNS4_10UnderscoreES11_S11_EEEEENS4_13SM90_TMA_LOADENS4_14ComposedLayoutINS4_7SwizzleILi3ELi4ELi3EEENS4_18smem_ptr_flag_bitsILi8EEENSW_INS5_IJSB_SG_EEENS5_IJSG_SC_EEEEEEEvNS4_8identityENS4_23SM90_TMA_LOAD_MULTICASTES1D_vS1E_EENS_8epilogue10collective18CollectiveEpilogueINS1H_23Sm100TmaWarpSpecializedILi2ELi2ELi32ELb0ELb0EEEJSH_NS5_IJNSW_ISF_SC_EES1M_EEESI_SJ_SI_SJ_NS1H_6fusion15FusionCallbacksIS1L_NS1O_17LinearCombinationISI_fSI_fLNS_15FloatRoundStyleE2EEESH_S1N_JEEENS4_5SM1004TMEM4LOAD26SM100_TMEM_LOAD_16dp32b32xES14_NS15_INS16_ILi2ELi4ELi3EEES19_NSW_INS5_IJSB_SF_EEENS5_IJSF_SC_EEEEEEENS4_39AutoVectorizingCopyWithAssumedAlignmentILi128EEENS4_14SM90_TMA_STOREES22_S24_S24_EEEvvEEEEvNT_6ParamsE) ;  /* 0xffffff7402e07950 */ /* 0x000fea0003c3ffff */
.L_x_161:
[----:B------:R-:W-:-:S00]  /*8880*/  BRA `(.L_x_161) ;  /* 0xfffffffc00fc7947 */ /* 0x000fc0000383ffff */
[----:B------:R-:W-:-:S00]  /*8890*/  NOP ;  /* 0x0000000000007918 */ /* 0x000fc00000000000 */
        /* <DEDUP_REMOVED lines=14> */
.L_x_162:


//--------------------- .nv.global.init           --------------------------
	.section	.nv.global.init,"aw",@progbits
.nv.global.init:
	.type		$str$27,@object
	.size		$str$27,($str$28 - $str$27)
$str$27:
        /*0000*/ 	.byte	0x28, 0x61, 0x64, 0x64, 0x72, 0x65, 0x73, 0x73, 0x20, 0x26, 0x20, 0x6d, 0x61, 0x73, 0x6b, 0x29
        /*0010*/ 	.byte	0x20, 0x3d, 0x3d, 0x20, 0x30, 0x00
	.type		$str$28,@object
	.size		$str$28,($str$26 - $str$28)
$str$28:
        /*0016*/ 	.byte	0x2f, 0x74, 0x6d, 0x70, 0x2f, 0x63, 0x75, 0x74, 0x6c, 0x61, 0x73, 0x73, 0x5f, 0x73, 0x77, 0x65
        /*0026*/ 	.byte	0x65, 0x70, 0x5f, 0x73, 0x72, 0x63, 0x2f, 0x69, 0x6e, 0x63, 0x6c, 0x75, 0x64, 0x65, 0x2f, 0x63
        /*0036*/ 	.byte	0x75, 0x74, 0x65, 0x2f, 0x70, 0x6f, 0x69, 0x6e, 0x74, 0x65, 0x72, 0x5f, 0x66, 0x6c, 0x61, 0x67
        /*0046*/ 	.byte	0x67, 0x65, 0x64, 0x2e, 0x68, 0x70, 0x70, 0x00
	.type		$str$26,@object
	.size		$str$26,($str$25 - $str$26)
$str$26:
        /*004e*/ 	.byte	0x2f, 0x74, 0x6d, 0x70, 0x2f, 0x63, 0x75, 0x74, 0x6c, 0x61, 0x73, 0x73, 0x5f, 0x73, 0x77, 0x65
        /*005e*/ 	.byte	0x65, 0x70, 0x5f, 0x73, 0x72, 0x63, 0x2f, 0x69, 0x6e, 0x63, 0x6c, 0x75, 0x64, 0x65, 0x2f, 0x63
        /*006e*/ 	.byte	0x75, 0x74, 0x65, 0x2f, 0x61, 0x74, 0x6f, 0x6d, 0x2f, 0x63, 0x6f, 0x70, 0x79, 0x5f, 0x74, 0x72
        /*007e*/ 	.byte	0x61, 0x69, 0x74, 0x73, 0x5f, 0x73, 0x6d, 0x31, 0x30, 0x30, 0x2e, 0x68, 0x70, 0x70, 0x00
	.type		$str$25,@object
	.size		$str$25,(__unnamed_1 - $str$25)
$str$25:
        /*008d*/ 	.byte	0x28, 0x28, 0x75, 0x69, 0x6e, 0x74, 0x33, 0x32, 0x5f, 0x74, 0x28, 0x74, 0x68, 0x72, 0x65, 0x61
        /*009d*/ 	.byte	0x64, 0x49, 0x64, 0x78, 0x2e, 0x78, 0x29, 0x20, 0x2f, 0x20, 0x33, 0x32, 0x29, 0x20, 0x25, 0x20
        /*00ad*/ 	.byte	0x34, 0x29, 0x20, 0x3d, 0x3d, 0x20, 0x28, 0x28, 0x28, 0x74, 0x6d, 0x65, 0x6d, 0x5f, 0x61, 0x64
        /*00bd*/ 	.byte	0x64, 0x72, 0x20, 0x3e, 0x3e, 0x20, 0x31, 0x36, 0x29, 0x20, 0x2f, 0x20, 0x33, 0x32, 0x29, 0x20
        /*00cd*/ 	.byte	0x25, 0x20, 0x34, 0x29, 0x00
	.type		__unnamed_1,@object
	.size		__unnamed_1,(__unnamed_2 - __unnamed_1)
__unnamed_1:
        /*00d2*/ 	.byte	0x61, 0x75, 0x74, 0x6f, 0x20, 0x63, 0x75, 0x74, 0x65, 0x3a, 0x3a, 0x61, 0x73, 0x5f, 0x70, 0x6f
        /* <DEDUP_REMOVED lines=24> */
        /*0262*/ 	.byte	0x3c, 0x34, 0x30, 0x39, 0x36, 0x3e, 0x3e, 0x3e, 0x3e, 0x5d, 0x00
	.type		__unnamed_2,@object
	.size		__unnamed_2,(.L_2 - __unnamed_2)
__unnamed_2:
        /* <DEDUP_REMOVED lines=40> */
        /*04ed*/ 	.byte	0x74, 0x65, 0x3a, 0x3a, 0x43, 0x3c, 0x30, 0x3e, 0x3e, 0x3e, 0x3e, 0x5d, 0x00
.L_2:


//--------------------- .nv.shared._ZN7cutlass13device_kernelINS_4gemm6kernel13GemmUniversalIN4cute5tupleIJiiiiEEENS1_10collective13CollectiveMmaINS1_35MainloopSm100TmaUmmaWarpSpecializedILi8ELi2ELi4ENS5_IJNS4_1CILi8EEENSA_ILi1EEESC_EEEEENS5_IJNSA_ILi64EEENSA_ILi128EEESG_EEENS_12float_e4m3_tENS5_IJlSC_lEEESI_SJ_NS4_8TiledMMAINS4_8MMA_AtomIJNS4_10MMA_TraitsINS4_19SM100_MMA_F8F6F4_SSEJSI_SI_fSF_SG_NS4_17integral_constantINS4_4UMMA5MajorELSQ_0EEESR_NSO_INSP_7ScaleInELSS_0EEEST_EEEEEENS4_6LayoutINS5_IJSC_SC_SC_EEENS5_IJNSA_ILi0EEESY_SY_EEEEENS5_IJNS4_10UnderscoreES11_S11_EEEEENS4_13SM90_TMA_LOADENS4_14ComposedLayoutINS4_7SwizzleILi3ELi4ELi3EEENS4_18smem_ptr_flag_bitsILi8EEENSW_INS5_IJSB_SG_EEENS5_IJSG_SC_EEEEEEEvNS4_8identityENS4_23SM90_TMA_LOAD_MULTICASTES1D_vS1E_EENS_8epilogue10collective18CollectiveEpilogueINS1H_23Sm100TmaWarpSpecializedILi2ELi2ELi32ELb0ELb0EEEJSH_NS5_IJNSW_ISF_SC_EES1M_EEESI_SJ_SI_SJ_NS1H_6fusion15FusionCallbacksIS1L_NS1O_17LinearCombinationISI_fSI_fLNS_15FloatRoundStyleE2EEESH_S1N_JEEENS4_5SM1004TMEM4LOAD26SM100_TMEM_LOAD_16dp32b32xES14_NS15_INS16_ILi2ELi4ELi3EEES19_NSW_INS5_IJSB_SF_EEENS5_IJSF_SC_EEEEEEENS4_39AutoVectorizingCopyWithAssumedAlignmentILi128EEENS4_14SM90_TMA_STOREES22_S24_S24_EEEvvEEEEvNT_6ParamsE --------------------------
	.section	.nv.shared._ZN7cutlass13device_kernelINS_4gemm6kernel13GemmUniversalIN4cute5tupleIJiiiiEEENS1_10collective13CollectiveMmaINS1_35MainloopSm100TmaUmmaWarpSpecializedILi8ELi2ELi4ENS5_IJNS4_1CILi8EEENSA_ILi1EEESC_EEEEENS5_IJNSA_ILi64EEENSA_ILi128EEESG_EEENS_12float_e4m3_tENS5_IJlSC_lEEESI_SJ_NS4_8TiledMMAINS4_8MMA_AtomIJNS4_10MMA_TraitsINS4_19SM100_MMA_F8F6F4_SSEJSI_SI_fSF_SG_NS4_17integral_constantINS4_4UMMA5MajorELSQ_0EEESR_NSO_INSP_7ScaleInELSS_0EEEST_EEEEEENS4_6LayoutINS5_IJSC_SC_SC_EEENS5_IJNSA_ILi0EEESY_SY_EEEEENS5_IJNS4_10UnderscoreES11_S11_EEEEENS4_13SM90_TMA_LOADENS4_14ComposedLayoutINS4_7SwizzleILi3ELi4ELi3EEENS4_18smem_ptr_flag_bitsILi8EEENSW_INS5_IJSB_SG_EEENS5_IJSG_SC_EEEEEEEvNS4_8identityENS4_23SM90_TMA_LOAD_MULTICASTES1D_vS1E_EENS_8epilogue10collective18CollectiveEpilogueINS1H_23Sm100TmaWarpSpecializedILi2ELi2ELi32ELb0ELb0EEEJSH_NS5_IJNSW_ISF_SC_EES1M_EEESI_SJ_SI_SJ_NS1H_6fusion15FusionCallbacksIS1L_NS1O_17LinearCombinationISI_fSI_fLNS_15FloatRoundStyleE2EEESH_S1N_JEEENS4_5SM1004TMEM4LOAD26SM100_TMEM_LOAD_16dp32b32xES14_NS15_INS16_ILi2ELi4ELi3EEES19_NSW_INS5_IJSB_SF_EEENS5_IJSF_SC_EEEEEEENS4_39AutoVectorizingCopyWithAssumedAlignmentILi128EEENS4_14SM90_TMA_STOREES22_S24_S24_EEEvvEEEEvNT_6ParamsE,"aw",@nobits
	.sectionflags	@""
	.align	16
	.zero		1024


//--------------------- .nv.shared.reserved.0     --------------------------
	.section	.nv.shared.reserved.0,"aw",@nobits
	.weak		__nv_reservedSMEM_offset_0_alias
	.size		__nv_reservedSMEM_offset_0_alias, 0, 64
	.other		__nv_reservedSMEM_offset_0_alias,@"STO_CUDA_RESERVED_SHARED STV_DEFAULT"
__nv_reservedSMEM_offset_0_alias:
	.zero		0
.nv.shared.reserved.0:
	.zero		64
	.weak		__nv_reservedSMEM_tcgen05_partition
	.type		__nv_reservedSMEM_tcgen05_partition,@object
	.size		__nv_reservedSMEM_tcgen05_partition,(.L_0 - __nv_reservedSMEM_tcgen05_partition)
__nv_reservedSMEM_tcgen05_partition:
	.zero		32
.L_0:


//--------------------- .nv.global                --------------------------
	.section	.nv.global,"aw",@nobits
.nv.global:
	.type		_ZN40_INTERNAL_65153cd1_4_k_cu_59121ed4_303704cute1_E,@object
	.size		_ZN40_INTERNAL_65153cd1_4_k_cu_59121ed4_303704cute1_E,(_ZN40_INTERNAL_65153cd1_4_k_cu_59121ed4_303704cuda3std3__45__cpo6cbeginE - _ZN40_INTERNAL_65153cd1_4_k_cu_59121ed4_303704cute1_E)
_ZN40_INTERNAL_65153cd1_4_k_cu_59121ed4_303704cute1_E:
	.zero		1
	.type		_ZN40_INTERNAL_65153cd1_4_k_cu_59121ed4_303704cuda3std3__45__cpo6cbeginE,@object
	.size		_ZN40_INTERNAL_65153cd1_4_k_cu_59121ed4_303704cuda3std3__45__cpo6cbeginE,(_ZN40_INTERNAL_65153cd1_4_k_cu_59121ed4_303704cuda3std3__48in_placeE - _ZN40_INTERNAL_65153cd1_4_k_cu_59121ed4_303704cuda3std3__45__cpo6cbeginE)
_ZN40_INTERNAL_65153cd1_4_k_cu_59121ed4_303704cuda3std3__45__cpo6cbeginE:
	.zero		1
	.type		_ZN40_INTERNAL_65153cd1_4_k_cu_59121ed4_303704cuda3std3__48in_placeE,@object
	.size		_ZN40_INTERNAL_65153cd1_4_k_cu_59121ed4_303704cuda3std3__48in_placeE,(_ZN40_INTERNAL_65153cd1_4_k_cu_59121ed4_303704cuda3std6ranges3__45__cpo9iter_moveE - _ZN40_INTERNAL_65153cd1_4_k_cu_59121ed4_303704cuda3std3__48in_placeE)
_ZN40_INTERNAL_65153cd1_4_k_cu_59121ed4_303704cuda3std3__48in_placeE:
	.zero		1
	.type		_ZN40_INTERNAL_65153cd1_4_k_cu_59121ed4_303704cuda3std6ranges3__45__cpo9iter_moveE,@object
	.size		_ZN40_INTERNAL_65153cd1_4_k_cu_59121ed4_303704cuda3std6ranges3__45__cpo9iter_moveE,(_ZN40_INTERNAL_65153cd1_4_k_cu_59121ed4_303704cuda3std3__45__cpo5beginE - _ZN40_INTERNAL_65153cd1_4_k_cu_59121ed4_303704cuda3std6ranges3__45__cpo9iter_moveE)
_ZN40_INTERNAL_65153cd1_4_k_cu_59121ed4_303704cuda3std6ranges3__45__cpo9iter_moveE:
	.zero		1
	.type		_ZN40_INTERNAL_65153cd1_4_k_cu_59121ed4_303704cuda3std3__45__cpo5beginE,@object
	.size		_ZN40_INTERNAL_65153cd1_4_k_cu_59121ed4_303704cuda3std3__45__cpo5beginE,(_ZN40_INTERNAL_65153cd1_4_k_cu_59121ed4_303704cuda3std3__442_GLOBAL__N__65153cd1_4_k_cu_59121ed4_303706ignoreE - _ZN40_INTERNAL_65153cd1_4_k_cu_59121ed4_303704cuda3std3__45__cpo5beginE)
_ZN40_INTERNAL_65153cd1_4_k_cu_59121ed4_303704cuda3std3__45__cpo5beginE:
	.zero		1
	.type		_ZN40_INTERNAL_65153cd1_4_k_cu_59121ed4_303704cuda3std3__442_GLOBAL__N__65153cd1_4_k_cu_59121ed4_303706ignoreE,@object
	.size		_ZN40_INTERNAL_65153cd1_4_k_cu_59121ed4_303704cuda3std3__442_GLOBAL__N__65153cd1_4_k_cu_59121ed4_303706ignoreE,(_ZN40_INTERNAL_65153cd1_4_k_cu_59121ed4_303704cute7productE - _ZN40_INTERNAL_65153cd1_4_k_cu_59121ed4_303704cuda3std3__442_GLOBAL__N__65153cd1_4_k_cu_59121ed4_303706ignoreE)
_ZN40_INTERNAL_65153cd1_4_k_cu_59121ed4_303704cuda3std3__442_GLOBAL__N__65153cd1_4_k_cu_59121ed4_303706ignoreE:
	.zero		1
	.type		_ZN40_INTERNAL_65153cd1_4_k_cu_59121ed4_303704cute7productE,@object
	.size		_ZN40_INTERNAL_65153cd1_4_k_cu_59121ed4_303704cute7productE,(_ZN40_INTERNAL_65153cd1_4_k_cu_59121ed4_303704cuda3std3__45__cpo3endE - _ZN40_INTERNAL_65153cd1_4_k_cu_59121ed4_303704cute7productE)
_ZN40_INTERNAL_65153cd1_4_k_cu_59121ed4_303704cute7productE:
	.zero		1
	.type		_ZN40_INTERNAL_65153cd1_4_k_cu_59121ed4_303704cuda3std3__45__cpo3endE,@object
	.size		_ZN40_INTERNAL_65153cd1_4_k_cu_59121ed4_303704cuda3std3__45__cpo3endE,(_ZN40_INTERNAL_65153cd1_4_k_cu_59121ed4_303704cuda3std3__419piecewise_constructE - _ZN40_INTERNAL_65153cd1_4_k_cu_59121ed4_303704cuda3std3__45__cpo3endE)
_ZN40_INTERNAL_65153cd1_4_k_cu_59121ed4_303704cuda3std3__45__cpo3endE:
	.zero		1
	.type		_ZN40_INTERNAL_65153cd1_4_k_cu_59121ed4_303704cuda3std3__419piecewise_constructE,@object
	.size		_ZN40_INTERNAL_65153cd1_4_k_cu_59121ed4_303704cuda3std3__419piecewise_constructE,(_ZN40_INTERNAL_65153cd1_4_k_cu_59121ed4_303704cuda3std3__45__cpo4cendE - _ZN40_INTERNAL_65153cd1_4_k_cu_59121ed4_303704cuda3std3__419piecewise_constructE)
_ZN40_INTERNAL_65153cd1_4_k_cu_59121ed4_303704cuda3std3__419piecewise_constructE:
	.zero		1
	.type		_ZN40_INTERNAL_65153cd1_4_k_cu_59121ed4_303704cuda3std3__45__cpo4cendE,@object
	.size		_ZN40_INTERNAL_65153cd1_4_k_cu_59121ed4_303704cuda3std3__45__cpo4cendE,(_ZN40_INTERNAL_65153cd1_4_k_cu_59121ed4_303704cuda3std6ranges3__45__cpo4swapE - _ZN40_INTERNAL_65153cd1_4_k_cu_59121ed4_303704cuda3std3__45__cpo4cendE)
_ZN40_INTERNAL_65153cd1_4_k_cu_59121ed4_303704cuda3std3__45__cpo4cendE:
	.zero		1
	.type		_ZN40_INTERNAL_65153cd1_4_k_cu_59121ed4_303704cuda3std6ranges3__45__cpo4swapE,@object
	.size		_ZN40_INTERNAL_65153cd1_4_k_cu_59121ed4_303704cuda3std6ranges3__45__cpo4swapE,(.L_10 - _ZN40_INTERNAL_65153cd1_4_k_cu_59121ed4_303704cuda3std6ranges3__45__cpo4swapE)
_ZN40_INTERNAL_65153cd1_4_k_cu_59121ed4_303704cuda3std6ranges3__45__cpo4swapE:
	.zero		1
.L_10:


//--------------------- .nv.constant0._ZN7cutlass13device_kernelINS_4gemm6kernel13GemmUniversalIN4cute5tupleIJiiiiEEENS1_10collective13CollectiveMmaINS1_35MainloopSm100TmaUmmaWarpSpecializedILi8ELi2ELi4ENS5_IJNS4_1CILi8EEENSA_ILi1EEESC_EEEEENS5_IJNSA_ILi64EEENSA_ILi128EEESG_EEENS_12float_e4m3_tENS5_IJlSC_lEEESI_SJ_NS4_8TiledMMAINS4_8MMA_AtomIJNS4_10MMA_TraitsINS4_19SM100_MMA_F8F6F4_SSEJSI_SI_fSF_SG_NS4_17integral_constantINS4_4UMMA5MajorELSQ_0EEESR_NSO_INSP_7ScaleInELSS_0EEEST_EEEEEENS4_6LayoutINS5_IJSC_SC_SC_EEENS5_IJNSA_ILi0EEESY_SY_EEEEENS5_IJNS4_10UnderscoreES11_S11_EEEEENS4_13SM90_TMA_LOADENS4_14ComposedLayoutINS4_7SwizzleILi3ELi4ELi3EEENS4_18smem_ptr_flag_bitsILi8EEENSW_INS5_IJSB_SG_EEENS5_IJSG_SC_EEEEEEEvNS4_8identityENS4_23SM90_TMA_LOAD_MULTICASTES1D_vS1E_EENS_8epilogue10collective18CollectiveEpilogueINS1H_23Sm100TmaWarpSpecializedILi2ELi2ELi32ELb0ELb0EEEJSH_NS5_IJNSW_ISF_SC_EES1M_EEESI_SJ_SI_SJ_NS1H_6fusion15FusionCallbacksIS1L_NS1O_17LinearCombinationISI_fSI_fLNS_15FloatRoundStyleE2EEESH_S1N_JEEENS4_5SM1004TMEM4LOAD26SM100_TMEM_LOAD_16dp32b32xES14_NS15_INS16_ILi2ELi4ELi3EEES19_NSW_INS5_IJSB_SF_EEENS5_IJSF_SC_EEEEEEENS4_39AutoVectorizingCopyWithAssumedAlignmentILi128EEENS4_14SM90_TMA_STOREES22_S24_S24_EEEvvEEEEvNT_6ParamsE --------------------------
	.section	.nv.constant0._ZN7cutlass13device_kernelINS_4gemm6kernel13GemmUniversalIN4cute5tupleIJiiiiEEENS1_10collective13CollectiveMmaINS1_35MainloopSm100TmaUmmaWarpSpecializedILi8ELi2ELi4ENS5_IJNS4_1CILi8EEENSA_ILi1EEESC_EEEEENS5_IJNSA_ILi64EEENSA_ILi128EEESG_EEENS_12float_e4m3_tENS5_IJlSC_lEEESI_SJ_NS4_8TiledMMAINS4_8MMA_AtomIJNS4_10MMA_TraitsINS4_19SM100_MMA_F8F6F4_SSEJSI_SI_fSF_SG_NS4_17integral_constantINS4_4UMMA5MajorELSQ_0EEESR_NSO_INSP_7ScaleInELSS_0EEEST_EEEEEENS4_6LayoutINS5_IJSC_SC_SC_EEENS5_IJNSA_ILi0EEESY_SY_EEEEENS5_IJNS4_10UnderscoreES11_S11_EEEEENS4_13SM90_TMA_LOADENS4_14ComposedLayoutINS4_7SwizzleILi3ELi4ELi3EEENS4_18smem_ptr_flag_bitsILi8EEENSW_INS5_IJSB_SG_EEENS5_IJSG_SC_EEEEEEEvNS4_8identityENS4_23SM90_TMA_LOAD_MULTICASTES1D_vS1E_EENS_8epilogue10collective18CollectiveEpilogueINS1H_23Sm100TmaWarpSpecializedILi2ELi2ELi32ELb0ELb0EEEJSH_NS5_IJNSW_ISF_SC_EES1M_EEESI_SJ_SI_SJ_NS1H_6fusion15FusionCallbacksIS1L_NS1O_17LinearCombinationISI_fSI_fLNS_15FloatRoundStyleE2EEESH_S1N_JEEENS4_5SM1004TMEM4LOAD26SM100_TMEM_LOAD_16dp32b32xES14_NS15_INS16_ILi2ELi4ELi3EEES19_NSW_INS5_IJSB_SF_EEENS5_IJSF_SC_EEEEEEENS4_39AutoVectorizingCopyWithAssumedAlignmentILi128EEENS4_14SM90_TMA_STOREES22_S24_S24_EEEvvEEEEvNT_6ParamsE,"a",@progbits
	.sectionflags	@""
	.align	4
.nv.constant0._ZN7cutlass13device_kernelINS_4gemm6kernel13GemmUniversalIN4cute5tupleIJiiiiEEENS1_10collective13CollectiveMmaINS1_35MainloopSm100TmaUmmaWarpSpecializedILi8ELi2ELi4ENS5_IJNS4_1CILi8EEENSA_ILi1EEESC_EEEEENS5_IJNSA_ILi64EEENSA_ILi128EEESG_EEENS_12float_e4m3_tENS5_IJlSC_lEEESI_SJ_NS4_8TiledMMAINS4_8MMA_AtomIJNS4_10MMA_TraitsINS4_19SM100_MMA_F8F6F4_SSEJSI_SI_fSF_SG_NS4_17integral_constantINS4_4UMMA5MajorELSQ_0EEESR_NSO_INSP_7ScaleInELSS_0EEEST_EEEEEENS4_6LayoutINS5_IJSC_SC_SC_EEENS5_IJNSA_ILi0EEESY_SY_EEEEENS5_IJNS4_10UnderscoreES11_S11_EEEEENS4_13SM90_TMA_LOADENS4_14ComposedLayoutINS4_7SwizzleILi3ELi4ELi3EEENS4_18smem_ptr_flag_bitsILi8EEENSW_INS5_IJSB_SG_EEENS5_IJSG_SC_EEEEEEEvNS4_8identityENS4_23SM90_TMA_LOAD_MULTICASTES1D_vS1E_EENS_8epilogue10collective18CollectiveEpilogueINS1H_23Sm100TmaWarpSpecializedILi2ELi2ELi32ELb0ELb0EEEJSH_NS5_IJNSW_ISF_SC_EES1M_EEESI_SJ_SI_SJ_NS1H_6fusion15FusionCallbacksIS1L_NS1O_17LinearCombinationISI_fSI_fLNS_15FloatRoundStyleE2EEESH_S1N_JEEENS4_5SM1004TMEM4LOAD26SM100_TMEM_LOAD_16dp32b32xES14_NS15_INS16_ILi2ELi4ELi3EEES19_NSW_INS5_IJSB_SF_EEENS5_IJSF_SC_EEEEEEENS4_39AutoVectorizingCopyWithAssumedAlignmentILi128EEENS4_14SM90_TMA_STOREES22_S24_S24_EEEvvEEEEvNT_6ParamsE:
	.zero		2944


//--------------------- SYMBOLS --------------------------

	.type		.nv.reservedSmem.offset0,@object
	.size		.nv.reservedSmem.offset0,0x4
	.type		.nv.reservedSmem.cap,@object
	.size		.nv.reservedSmem.cap,0x4
	.type		__assertfail,@function
